//
// Generated by NVIDIA NVVM Compiler
//
// Compiler Build ID: CL-36424714
// Cuda compilation tools, release 13.0, V13.0.88
// Based on NVVM 20.0.0
//

.version 9.0
.target sm_100
.address_size 64

	// .globl	_Z16cuda_apply_rulesPiS_PjjjS0_
.global .align 1 .b8 _ZN34_INTERNAL_d88f68dc_4_k_cu_b30ca8b24cuda3std3__45__cpo5beginE[1];
.global .align 1 .b8 _ZN34_INTERNAL_d88f68dc_4_k_cu_b30ca8b24cuda3std3__45__cpo3endE[1];
.global .align 1 .b8 _ZN34_INTERNAL_d88f68dc_4_k_cu_b30ca8b24cuda3std3__45__cpo6cbeginE[1];
.global .align 1 .b8 _ZN34_INTERNAL_d88f68dc_4_k_cu_b30ca8b24cuda3std3__45__cpo4cendE[1];
.global .align 1 .b8 _ZN34_INTERNAL_d88f68dc_4_k_cu_b30ca8b24cuda3std3__45__cpo6rbeginE[1];
.global .align 1 .b8 _ZN34_INTERNAL_d88f68dc_4_k_cu_b30ca8b24cuda3std3__45__cpo4rendE[1];
.global .align 1 .b8 _ZN34_INTERNAL_d88f68dc_4_k_cu_b30ca8b24cuda3std3__45__cpo7crbeginE[1];
.global .align 1 .b8 _ZN34_INTERNAL_d88f68dc_4_k_cu_b30ca8b24cuda3std3__45__cpo5crendE[1];
.global .align 1 .b8 _ZN34_INTERNAL_d88f68dc_4_k_cu_b30ca8b24cuda3std3__436_GLOBAL__N__d88f68dc_4_k_cu_b30ca8b26ignoreE[1];
.global .align 1 .b8 _ZN34_INTERNAL_d88f68dc_4_k_cu_b30ca8b24cuda3std3__419piecewise_constructE[1];
.global .align 1 .b8 _ZN34_INTERNAL_d88f68dc_4_k_cu_b30ca8b24cuda3std3__48in_placeE[1];
.global .align 1 .b8 _ZN34_INTERNAL_d88f68dc_4_k_cu_b30ca8b24cuda3std3__420unreachable_sentinelE[1];
.global .align 1 .b8 _ZN34_INTERNAL_d88f68dc_4_k_cu_b30ca8b24cuda3std3__47nulloptE[1];
.global .align 1 .b8 _ZN34_INTERNAL_d88f68dc_4_k_cu_b30ca8b24cuda3std3__48unexpectE[1];
.global .align 1 .b8 _ZN34_INTERNAL_d88f68dc_4_k_cu_b30ca8b24cuda3std6ranges3__45__cpo4swapE[1];
.global .align 1 .b8 _ZN34_INTERNAL_d88f68dc_4_k_cu_b30ca8b24cuda3std6ranges3__45__cpo9iter_moveE[1];
.global .align 1 .b8 _ZN34_INTERNAL_d88f68dc_4_k_cu_b30ca8b24cuda3std6ranges3__45__cpo5beginE[1];
.global .align 1 .b8 _ZN34_INTERNAL_d88f68dc_4_k_cu_b30ca8b24cuda3std6ranges3__45__cpo3endE[1];
.global .align 1 .b8 _ZN34_INTERNAL_d88f68dc_4_k_cu_b30ca8b24cuda3std6ranges3__45__cpo6cbeginE[1];
.global .align 1 .b8 _ZN34_INTERNAL_d88f68dc_4_k_cu_b30ca8b24cuda3std6ranges3__45__cpo4cendE[1];
.global .align 1 .b8 _ZN34_INTERNAL_d88f68dc_4_k_cu_b30ca8b24cuda3std6ranges3__45__cpo7advanceE[1];
.global .align 1 .b8 _ZN34_INTERNAL_d88f68dc_4_k_cu_b30ca8b24cuda3std6ranges3__45__cpo9iter_swapE[1];
.global .align 1 .b8 _ZN34_INTERNAL_d88f68dc_4_k_cu_b30ca8b24cuda3std6ranges3__45__cpo4nextE[1];
.global .align 1 .b8 _ZN34_INTERNAL_d88f68dc_4_k_cu_b30ca8b24cuda3std6ranges3__45__cpo4prevE[1];
.global .align 1 .b8 _ZN34_INTERNAL_d88f68dc_4_k_cu_b30ca8b24cuda3std6ranges3__45__cpo4dataE[1];
.global .align 1 .b8 _ZN34_INTERNAL_d88f68dc_4_k_cu_b30ca8b24cuda3std6ranges3__45__cpo5cdataE[1];
.global .align 1 .b8 _ZN34_INTERNAL_d88f68dc_4_k_cu_b30ca8b24cuda3std6ranges3__45__cpo4sizeE[1];
.global .align 1 .b8 _ZN34_INTERNAL_d88f68dc_4_k_cu_b30ca8b24cuda3std6ranges3__45__cpo5ssizeE[1];
.global .align 1 .b8 _ZN34_INTERNAL_d88f68dc_4_k_cu_b30ca8b24cuda3std6ranges3__45__cpo8distanceE[1];
.global .align 1 .b8 _ZN34_INTERNAL_d88f68dc_4_k_cu_b30ca8b26thrust24THRUST_300001_SM_1000_NS8cuda_cub3parE[1];
.global .align 1 .b8 _ZN34_INTERNAL_d88f68dc_4_k_cu_b30ca8b26thrust24THRUST_300001_SM_1000_NS8cuda_cub10par_nosyncE[1];
.global .align 1 .b8 _ZN34_INTERNAL_d88f68dc_4_k_cu_b30ca8b26thrust24THRUST_300001_SM_1000_NS6system6detail10sequential3seqE[1];
.global .align 1 .b8 _ZN34_INTERNAL_d88f68dc_4_k_cu_b30ca8b26thrust24THRUST_300001_SM_1000_NS12placeholders2_1E[1];
.global .align 1 .b8 _ZN34_INTERNAL_d88f68dc_4_k_cu_b30ca8b26thrust24THRUST_300001_SM_1000_NS12placeholders2_2E[1];
.global .align 1 .b8 _ZN34_INTERNAL_d88f68dc_4_k_cu_b30ca8b26thrust24THRUST_300001_SM_1000_NS12placeholders2_3E[1];
.global .align 1 .b8 _ZN34_INTERNAL_d88f68dc_4_k_cu_b30ca8b26thrust24THRUST_300001_SM_1000_NS12placeholders2_4E[1];
.global .align 1 .b8 _ZN34_INTERNAL_d88f68dc_4_k_cu_b30ca8b26thrust24THRUST_300001_SM_1000_NS12placeholders2_5E[1];
.global .align 1 .b8 _ZN34_INTERNAL_d88f68dc_4_k_cu_b30ca8b26thrust24THRUST_300001_SM_1000_NS12placeholders2_6E[1];
.global .align 1 .b8 _ZN34_INTERNAL_d88f68dc_4_k_cu_b30ca8b26thrust24THRUST_300001_SM_1000_NS12placeholders2_7E[1];
.global .align 1 .b8 _ZN34_INTERNAL_d88f68dc_4_k_cu_b30ca8b26thrust24THRUST_300001_SM_1000_NS12placeholders2_8E[1];
.global .align 1 .b8 _ZN34_INTERNAL_d88f68dc_4_k_cu_b30ca8b26thrust24THRUST_300001_SM_1000_NS12placeholders2_9E[1];
.global .align 1 .b8 _ZN34_INTERNAL_d88f68dc_4_k_cu_b30ca8b26thrust24THRUST_300001_SM_1000_NS12placeholders3_10E[1];
.global .align 1 .b8 _ZN34_INTERNAL_d88f68dc_4_k_cu_b30ca8b26thrust24THRUST_300001_SM_1000_NS3seqE[1];

.visible .entry _Z16cuda_apply_rulesPiS_PjjjS0_(
	.param .u64 .ptr .align 1 _Z16cuda_apply_rulesPiS_PjjjS0__param_0,
	.param .u64 .ptr .align 1 _Z16cuda_apply_rulesPiS_PjjjS0__param_1,
	.param .u64 .ptr .align 1 _Z16cuda_apply_rulesPiS_PjjjS0__param_2,
	.param .u32 _Z16cuda_apply_rulesPiS_PjjjS0__param_3,
	.param .u32 _Z16cuda_apply_rulesPiS_PjjjS0__param_4,
	.param .u64 .ptr .align 1 _Z16cuda_apply_rulesPiS_PjjjS0__param_5
)
{
	.reg .pred 	%p<31>;
	.reg .b16 	%rs<5>;
	.reg .b32 	%r<165>;
	.reg .b64 	%rd<38>;

	ld.param.u64 	%rd13, [_Z16cuda_apply_rulesPiS_PjjjS0__param_0];
	ld.param.u64 	%rd14, [_Z16cuda_apply_rulesPiS_PjjjS0__param_1];
	ld.param.u64 	%rd15, [_Z16cuda_apply_rulesPiS_PjjjS0__param_2];
	ld.param.u32 	%r57, [_Z16cuda_apply_rulesPiS_PjjjS0__param_3];
	ld.param.u32 	%r58, [_Z16cuda_apply_rulesPiS_PjjjS0__param_4];
	ld.param.u64 	%rd12, [_Z16cuda_apply_rulesPiS_PjjjS0__param_5];
	cvta.to.global.u64 	%rd1, %rd14;
	cvta.to.global.u64 	%rd2, %rd13;
	cvta.to.global.u64 	%rd3, %rd15;
	mov.u32 	%r59, %tid.x;
	mov.u32 	%r60, %ctaid.x;
	mov.u32 	%r61, %ntid.x;
	mad.lo.s32 	%r1, %r60, %r61, %r59;
	setp.eq.s32 	%p1, %r57, 0;
	@%p1 bra 	$L__BB0_40;
	mov.b32 	%r140, 0;
	mov.b16 	%rs4, 0;
	mov.u32 	%r141, %r140;
$L__BB0_2:
	setp.ge.u32 	%p2, %r1, %r140;
	@%p2 bra 	$L__BB0_4;
	mul.wide.u32 	%rd34, %r141, 4;
	add.s64 	%rd35, %rd3, %rd34;
	ld.global.u32 	%r142, [%rd35];
	bra.uni 	$L__BB0_5;
$L__BB0_4:
	mul.wide.u32 	%rd16, %r141, 4;
	add.s64 	%rd17, %rd3, %rd16;
	ld.global.u32 	%r142, [%rd17];
	add.s32 	%r63, %r142, %r140;
	setp.lt.u32 	%p3, %r1, %r63;
	@%p3 bra 	$L__BB0_6;
$L__BB0_5:
	add.s32 	%r140, %r142, %r140;
	add.s32 	%r141, %r141, 1;
	setp.eq.s32 	%p30, %r141, %r57;
	add.s16 	%rs4, %rs4, 1;
	@%p30 bra 	$L__BB0_40;
	bra.uni 	$L__BB0_2;
$L__BB0_6:
	setp.eq.s32 	%p4, %r141, 0;
	mov.u32 	%r156, %r1;
	@%p4 bra 	$L__BB0_19;
	and.b32  	%r9, %r141, 15;
	setp.lt.u32 	%p5, %r141, 16;
	mov.b32 	%r149, 0;
	mov.u32 	%r156, %r1;
	@%p5 bra 	$L__BB0_10;
	and.b32  	%r149, %r141, -16;
	neg.s32 	%r143, %r149;
	add.s64 	%rd36, %rd3, 32;
	mov.u32 	%r156, %r1;
$L__BB0_9:
	.pragma "nounroll";
	ld.global.u32 	%r66, [%rd36+-32];
	ld.global.u32 	%r67, [%rd36+-28];
	add.s32 	%r68, %r66, %r67;
	ld.global.u32 	%r69, [%rd36+-24];
	add.s32 	%r70, %r68, %r69;
	ld.global.u32 	%r71, [%rd36+-20];
	add.s32 	%r72, %r70, %r71;
	ld.global.u32 	%r73, [%rd36+-16];
	add.s32 	%r74, %r72, %r73;
	ld.global.u32 	%r75, [%rd36+-12];
	add.s32 	%r76, %r74, %r75;
	ld.global.u32 	%r77, [%rd36+-8];
	add.s32 	%r78, %r76, %r77;
	ld.global.u32 	%r79, [%rd36+-4];
	add.s32 	%r80, %r78, %r79;
	ld.global.u32 	%r81, [%rd36];
	add.s32 	%r82, %r80, %r81;
	ld.global.u32 	%r83, [%rd36+4];
	add.s32 	%r84, %r82, %r83;
	ld.global.u32 	%r85, [%rd36+8];
	add.s32 	%r86, %r84, %r85;
	ld.global.u32 	%r87, [%rd36+12];
	add.s32 	%r88, %r86, %r87;
	ld.global.u32 	%r89, [%rd36+16];
	add.s32 	%r90, %r88, %r89;
	ld.global.u32 	%r91, [%rd36+20];
	add.s32 	%r92, %r90, %r91;
	ld.global.u32 	%r93, [%rd36+24];
	add.s32 	%r94, %r92, %r93;
	ld.global.u32 	%r95, [%rd36+28];
	add.s32 	%r96, %r94, %r95;
	sub.s32 	%r156, %r156, %r96;
	add.s32 	%r143, %r143, 16;
	add.s64 	%rd36, %rd36, 64;
	setp.ne.s32 	%p6, %r143, 0;
	@%p6 bra 	$L__BB0_9;
$L__BB0_10:
	setp.eq.s32 	%p7, %r9, 0;
	@%p7 bra 	$L__BB0_19;
	and.b32  	%r19, %r141, 7;
	setp.lt.u32 	%p8, %r9, 8;
	@%p8 bra 	$L__BB0_13;
	mul.wide.u32 	%rd18, %r149, 4;
	add.s64 	%rd19, %rd3, %rd18;
	ld.global.u32 	%r98, [%rd19];
	ld.global.u32 	%r99, [%rd19+4];
	add.s32 	%r100, %r98, %r99;
	ld.global.u32 	%r101, [%rd19+8];
	add.s32 	%r102, %r100, %r101;
	ld.global.u32 	%r103, [%rd19+12];
	add.s32 	%r104, %r102, %r103;
	ld.global.u32 	%r105, [%rd19+16];
	add.s32 	%r106, %r104, %r105;
	ld.global.u32 	%r107, [%rd19+20];
	add.s32 	%r108, %r106, %r107;
	ld.global.u32 	%r109, [%rd19+24];
	add.s32 	%r110, %r108, %r109;
	ld.global.u32 	%r111, [%rd19+28];
	add.s32 	%r112, %r110, %r111;
	sub.s32 	%r156, %r156, %r112;
	add.s32 	%r149, %r149, 8;
$L__BB0_13:
	setp.eq.s32 	%p9, %r19, 0;
	@%p9 bra 	$L__BB0_19;
	setp.lt.u32 	%p10, %r19, 4;
	@%p10 bra 	$L__BB0_16;
	mul.wide.u32 	%rd20, %r149, 4;
	add.s64 	%rd21, %rd3, %rd20;
	ld.global.u32 	%r114, [%rd21];
	ld.global.u32 	%r115, [%rd21+4];
	add.s32 	%r116, %r114, %r115;
	ld.global.u32 	%r117, [%rd21+8];
	add.s32 	%r118, %r116, %r117;
	ld.global.u32 	%r119, [%rd21+12];
	add.s32 	%r120, %r118, %r119;
	sub.s32 	%r156, %r156, %r120;
	add.s32 	%r149, %r149, 4;
$L__BB0_16:
	and.b32  	%r121, %r141, 3;
	setp.eq.s32 	%p11, %r121, 0;
	@%p11 bra 	$L__BB0_19;
	mul.wide.u32 	%rd22, %r149, 4;
	add.s64 	%rd37, %rd3, %rd22;
	cvt.u32.u16 	%r122, %rs4;
	and.b32  	%r123, %r122, 3;
	neg.s32 	%r154, %r123;
$L__BB0_18:
	.pragma "nounroll";
	ld.global.u32 	%r124, [%rd37];
	sub.s32 	%r156, %r156, %r124;
	add.s64 	%rd37, %rd37, 4;
	add.s32 	%r154, %r154, 1;
	setp.ne.s32 	%p12, %r154, 0;
	@%p12 bra 	$L__BB0_18;
$L__BB0_19:
	mul.wide.u32 	%rd23, %r1, 4;
	add.s64 	%rd10, %rd2, %rd23;
	ld.global.u32 	%r164, [%rd10];
	setp.lt.s32 	%p13, %r164, 0;
	setp.ge.u32 	%p14, %r164, %r58;
	or.pred  	%p15, %p13, %p14;
	@%p15 bra 	$L__BB0_27;
	add.s32 	%r158, %r156, 1;
	setp.ge.u32 	%p16, %r158, %r142;
	mov.b32 	%r159, -1;
	@%p16 bra 	$L__BB0_25;
	mov.u32 	%r157, %r1;
$L__BB0_22:
	add.s32 	%r157, %r157, 1;
	mul.wide.u32 	%rd24, %r157, 4;
	add.s64 	%rd25, %rd2, %rd24;
	ld.global.u32 	%r126, [%rd25];
	setp.lt.s32 	%p17, %r126, 0;
	@%p17 bra 	$L__BB0_24;
	sub.s32 	%r159, %r158, %r156;
	bra.uni 	$L__BB0_25;
$L__BB0_24:
	setp.ne.s32 	%p18, %r157, 0;
	selp.u32 	%r128, 1, 0, %p18;
	add.s32 	%r158, %r158, %r128;
	setp.lt.u32 	%p19, %r158, %r142;
	@%p19 bra 	$L__BB0_22;
$L__BB0_25:
	add.s32 	%r129, %r164, 1;
	setp.le.u32 	%p20, %r159, %r129;
	@%p20 bra 	$L__BB0_27;
	bar.sync 	0;
	ld.global.u32 	%r130, [%rd10];
	add.s32 	%r164, %r130, 1;
	st.global.u32 	[%rd10], %r164;
$L__BB0_27:
	setp.lt.s32 	%p21, %r164, 1;
	@%p21 bra 	$L__BB0_35;
	add.s32 	%r162, %r156, 1;
	setp.ge.u32 	%p22, %r162, %r142;
	mov.b32 	%r163, -1;
	@%p22 bra 	$L__BB0_33;
	mov.u32 	%r161, %r1;
$L__BB0_30:
	add.s32 	%r161, %r161, 1;
	mul.wide.u32 	%rd26, %r161, 4;
	add.s64 	%rd27, %rd2, %rd26;
	ld.global.u32 	%r132, [%rd27];
	setp.lt.s32 	%p23, %r132, 0;
	@%p23 bra 	$L__BB0_32;
	sub.s32 	%r163, %r162, %r156;
	bra.uni 	$L__BB0_33;
$L__BB0_32:
	setp.ne.s32 	%p24, %r161, 0;
	selp.u32 	%r134, 1, 0, %p24;
	add.s32 	%r162, %r162, %r134;
	setp.lt.u32 	%p25, %r162, %r142;
	@%p25 bra 	$L__BB0_30;
$L__BB0_33:
	bar.sync 	0;
	ld.global.u32 	%r164, [%rd10];
	setp.gt.u32 	%p26, %r163, %r164;
	@%p26 bra 	$L__BB0_35;
	add.s32 	%r164, %r163, -1;
	st.global.u32 	[%rd10], %r164;
$L__BB0_35:
	setp.lt.s32 	%p27, %r164, 0;
	add.s64 	%rd11, %rd1, %rd23;
	@%p27 bra 	$L__BB0_38;
	add.s32 	%r56, %r164, %r1;
	add.s32 	%r135, %r164, %r156;
	mov.b32 	%r136, -1;
	st.global.u32 	[%rd11], %r136;
	setp.ge.u32 	%p28, %r135, %r142;
	@%p28 bra 	$L__BB0_38;
	ld.global.u32 	%r137, [%rd10];
	mul.wide.u32 	%rd29, %r56, 4;
	add.s64 	%rd30, %rd1, %rd29;
	st.global.u32 	[%rd30], %r137;
$L__BB0_38:
	bar.sync 	0;
	ld.global.u32 	%r138, [%rd11];
	setp.lt.s32 	%p29, %r138, 0;
	@%p29 bra 	$L__BB0_40;
	cvta.to.global.u64 	%rd31, %rd12;
	add.s64 	%rd33, %rd31, %rd16;
	atom.global.add.u32 	%r139, [%rd33], 1;
$L__BB0_40:
	ret;

}
	// .globl	_ZN3cub18CUB_300001_SM_10006detail11EmptyKernelIvEEvv
.visible .entry _ZN3cub18CUB_300001_SM_10006detail11EmptyKernelIvEEvv()
{


	ret;

}


// ===== COMPILED SASS (sm_100) =====

	.target	sm_100

	.elftype	@"ET_EXEC"


//--------------------- .note.nv.tkinfo           --------------------------
	.section	.note.nv.tkinfo,"",@"SHT_NOTE"
	.sectionflags	@"SHF_NOTE_NV_TKINFO"
	.tkinfo
        /*0018*/ 	.word	0x00000002
        /*0030*/ 	.string	""
        /*0030*/ 	.string	"ptxas"
        /*0030*/ 	.string	"Cuda compilation tools, release 13.0, V13.0.88"
        /*0030*/ 	.string	"Build cuda_13.0.r13.0/compiler.36424714_0"
        /*0030*/ 	.string	"-arch sm_100 -m 64 "



//--------------------- .note.nv.cuinfo           --------------------------
	.section	.note.nv.cuinfo,"",@"SHT_NOTE"
	.sectionflags	@"SHF_NOTE_NV_CUINFO"
        /*0018*/ 	.short	0x0002
        /*001a*/ 	.short	0x0064
        /*001c*/ 	.short	0x0082
	.zero		2


//--------------------- .nv.info                  --------------------------
	.section	.nv.info,"",@"SHT_CUDA_INFO"
	.align	4


	//----- nvinfo : EIATTR_REGCOUNT
	.align		4
        /*0000*/ 	.byte	0x04, 0x2f
        /*0002*/ 	.short	(.L_44 - .L_43)
	.align		4
.L_43:
        /*0004*/ 	.word	index@(_Z16cuda_apply_rulesPiS_PjjjS0_)
        /*0008*/ 	.word	0x0000001d


	//----- nvinfo : EIATTR_FRAME_SIZE
	.align		4
.L_44:
        /*000c*/ 	.byte	0x04, 0x11
        /*000e*/ 	.short	(.L_46 - .L_45)
	.align		4
.L_45:
        /*0010*/ 	.word	index@(_Z16cuda_apply_rulesPiS_PjjjS0_)
        /*0014*/ 	.word	0x00000000


	//----- nvinfo : EIATTR_REGCOUNT
	.align		4
.L_46:
        /*0018*/ 	.byte	0x04, 0x2f
        /*001a*/ 	.short	(.L_48 - .L_47)
	.align		4
.L_47:
        /*001c*/ 	.word	index@(_ZN3cub18CUB_300001_SM_10006detail11EmptyKernelIvEEvv)
        /*0020*/ 	.word	0x00000004


	//----- nvinfo : EIATTR_FRAME_SIZE
	.align		4
.L_48:
        /*0024*/ 	.byte	0x04, 0x11
        /*0026*/ 	.short	(.L_50 - .L_49)
	.align		4
.L_49:
        /*0028*/ 	.word	index@(_ZN3cub18CUB_300001_SM_10006detail11EmptyKernelIvEEvv)
        /*002c*/ 	.word	0x00000000


	//----- nvinfo : EIATTR_MIN_STACK_SIZE
	.align		4
.L_50:
        /*0030*/ 	.byte	0x04, 0x12
        /*0032*/ 	.short	(.L_52 - .L_51)
	.align		4
.L_51:
        /*0034*/ 	.word	index@(_ZN3cub18CUB_300001_SM_10006detail11EmptyKernelIvEEvv)
        /*0038*/ 	.word	0x00000000


	//----- nvinfo : EIATTR_MIN_STACK_SIZE
	.align		4
.L_52:
        /*003c*/ 	.byte	0x04, 0x12
        /*003e*/ 	.short	(.L_54 - .L_53)
	.align		4
.L_53:
        /*0040*/ 	.word	index@(_Z16cuda_apply_rulesPiS_PjjjS0_)
        /*0044*/ 	.word	0x00000000
.L_54:


//--------------------- .nv.compat                --------------------------
	.section	.nv.compat,"",@"SHT_CUDA_COMPAT_INFO"
	.align	4
        /*0000*/ 	.byte	0x02, 0x09, 0x00, 0x00, 0x02, 0x02, 0x01, 0x00, 0x02, 0x05, 0x05, 0x00, 0x03, 0x07, 0x01, 0x01
        /*0010*/ 	.byte	0x02, 0x03, 0x00, 0x00, 0x02, 0x06, 0x01, 0x00, 0x04, 0x0b, 0x08, 0x00, 0x09, 0x00, 0x00, 0x00
        /*0020*/ 	.byte	0x00, 0x00, 0x00, 0x00


//--------------------- .nv.info._ZN3cub18CUB_300001_SM_10006detail11EmptyKernelIvEEvv --------------------------
	.section	.nv.info._ZN3cub18CUB_300001_SM_10006detail11EmptyKernelIvEEvv,"",@"SHT_CUDA_INFO"
	.sectionflags	@""
	.align	4


	//----- nvinfo : EIATTR_CUDA_API_VERSION
	.align		4
        /*0000*/ 	.byte	0x04, 0x37
        /*0002*/ 	.short	(.L_56 - .L_55)
.L_55:
        /*0004*/ 	.word	0x00000082


	//----- nvinfo : EIATTR_SPARSE_MMA_MASK
	.align		4
.L_56:
        /*0008*/ 	.byte	0x03, 0x50
        /*000a*/ 	.short	0x0000


	//----- nvinfo : EIATTR_MAXREG_COUNT
	.align		4
        /*000c*/ 	.byte	0x03, 0x1b
        /*000e*/ 	.short	0x00ff


	//----- nvinfo : EIATTR_MERCURY_ISA_VERSION
	.align		4
        /*0010*/ 	.byte	0x03, 0x5f
        /*0012*/ 	.short	0x0101


	//----- nvinfo : EIATTR_VRC_CTA_INIT_COUNT
	.align		4
        /*0014*/ 	.byte	0x02, 0x4a
	.zero		1
	.zero		1


	//----- nvinfo : EIATTR_EXIT_INSTR_OFFSETS
	.align		4
        /*0018*/ 	.byte	0x04, 0x1c
        /*001a*/ 	.short	(.L_58 - .L_57)


	//   ....[0]....
.L_57:
        /*001c*/ 	.word	0x00000010


	//----- nvinfo : EIATTR_SW_WAR
	.align		4
.L_58:
        /*0020*/ 	.byte	0x04, 0x36
        /*0022*/ 	.short	(.L_60 - .L_59)
.L_59:
        /*0024*/ 	.word	0x00000008
.L_60:


//--------------------- .nv.info._Z16cuda_apply_rulesPiS_PjjjS0_ --------------------------
	.section	.nv.info._Z16cuda_apply_rulesPiS_PjjjS0_,"",@"SHT_CUDA_INFO"
	.sectionflags	@""
	.align	4


	//----- nvinfo : EIATTR_CUDA_API_VERSION
	.align		4
        /*0000*/ 	.byte	0x04, 0x37
        /*0002*/ 	.short	(.L_62 - .L_61)
.L_61:
        /*0004*/ 	.word	0x00000082


	//----- nvinfo : EIATTR_KPARAM_INFO
	.align		4
.L_62:
        /*0008*/ 	.byte	0x04, 0x17
        /*000a*/ 	.short	(.L_64 - .L_63)
.L_63:
        /*000c*/ 	.word	0x00000000
        /*0010*/ 	.short	0x0005
        /*0012*/ 	.short	0x0020
        /*0014*/ 	.byte	0x00, 0xf5, 0x21, 0x00


	//----- nvinfo : EIATTR_KPARAM_INFO
	.align		4
.L_64:
        /*0018*/ 	.byte	0x04, 0x17
        /*001a*/ 	.short	(.L_66 - .L_65)
.L_65:
        /*001c*/ 	.word	0x00000000
        /*0020*/ 	.short	0x0004
        /*0022*/ 	.short	0x001c
        /*0024*/ 	.byte	0x00, 0xf0, 0x11, 0x00


	//----- nvinfo : EIATTR_KPARAM_INFO
	.align		4
.L_66:
        /*0028*/ 	.byte	0x04, 0x17
        /*002a*/ 	.short	(.L_68 - .L_67)
.L_67:
        /*002c*/ 	.word	0x00000000
        /*0030*/ 	.short	0x0003
        /*0032*/ 	.short	0x0018
        /*0034*/ 	.byte	0x00, 0xf0, 0x11, 0x00


	//----- nvinfo : EIATTR_KPARAM_INFO
	.align		4
.L_68:
        /*0038*/ 	.byte	0x04, 0x17
        /*003a*/ 	.short	(.L_70 - .L_69)
.L_69:
        /*003c*/ 	.word	0x00000000
        /*0040*/ 	.short	0x0002
        /*0042*/ 	.short	0x0010
        /*0044*/ 	.byte	0x00, 0xf5, 0x21, 0x00


	//----- nvinfo : EIATTR_KPARAM_INFO
	.align		4
.L_70:
        /*0048*/ 	.byte	0x04, 0x17
        /*004a*/ 	.short	(.L_72 - .L_71)
.L_71:
        /*004c*/ 	.word	0x00000000
        /*0050*/ 	.short	0x0001
        /*0052*/ 	.short	0x0008
        /*0054*/ 	.byte	0x00, 0xf5, 0x21, 0x00


	//----- nvinfo : EIATTR_KPARAM_INFO
	.align		4
.L_72:
        /*0058*/ 	.byte	0x04, 0x17
        /*005a*/ 	.short	(.L_74 - .L_73)
.L_73:
        /*005c*/ 	.word	0x00000000
        /*0060*/ 	.short	0x0000
        /*0062*/ 	.short	0x0000
        /*0064*/ 	.byte	0x00, 0xf5, 0x21, 0x00


	//----- nvinfo : EIATTR_SPARSE_MMA_MASK
	.align		4
.L_74:
        /*0068*/ 	.byte	0x03, 0x50
        /*006a*/ 	.short	0x0000


	//----- nvinfo : EIATTR_MAXREG_COUNT
	.align		4
        /*006c*/ 	.byte	0x03, 0x1b
        /*006e*/ 	.short	0x00ff


	//----- nvinfo : EIATTR_NUM_BARRIERS
	.align		4
        /*0070*/ 	.byte	0x02, 0x4c
        /*0072*/ 	.byte	0x01
	.zero		1


	//----- nvinfo : EIATTR_MERCURY_ISA_VERSION
	.align		4
        /*0074*/ 	.byte	0x03, 0x5f
        /*0076*/ 	.short	0x0101


	//----- nvinfo : EIATTR_VRC_CTA_INIT_COUNT
	.align		4
        /*0078*/ 	.byte	0x02, 0x4a
	.zero		1
	.zero		1


	//----- nvinfo : EIATTR_EXIT_INSTR_OFFSETS
	.align		4
        /*007c*/ 	.byte	0x04, 0x1c
        /*007e*/ 	.short	(.L_76 - .L_75)


	//   ....[0]....
.L_75:
        /*0080*/ 	.word	0x00000060


	//   ....[1]....
        /*0084*/ 	.word	0x000001f0


	//   ....[2]....
        /*0088*/ 	.word	0x00000dd0


	//   ....[3]....
        /*008c*/ 	.word	0x00000e20


	//----- nvinfo : EIATTR_CRS_STACK_SIZE
	.align		4
.L_76:
        /*0090*/ 	.byte	0x04, 0x1e
        /*0092*/ 	.short	(.L_78 - .L_77)
.L_77:
        /*0094*/ 	.word	0x00000000


	//----- nvinfo : EIATTR_CBANK_PARAM_SIZE
	.align		4
.L_78:
        /*0098*/ 	.byte	0x03, 0x19
        /*009a*/ 	.short	0x0028


	//----- nvinfo : EIATTR_PARAM_CBANK
	.align		4
        /*009c*/ 	.byte	0x04, 0x0a
        /*009e*/ 	.short	(.L_80 - .L_79)
	.align		4
.L_79:
        /*00a0*/ 	.word	index@(.nv.constant0._Z16cuda_apply_rulesPiS_PjjjS0_)
        /*00a4*/ 	.short	0x0380
        /*00a6*/ 	.short	0x0028


	//----- nvinfo : EIATTR_SW_WAR
	.align		4
.L_80:
        /*00a8*/ 	.byte	0x04, 0x36
        /*00aa*/ 	.short	(.L_82 - .L_81)
.L_81:
        /*00ac*/ 	.word	0x00000008
.L_82:


//--------------------- .nv.callgraph             --------------------------
	.section	.nv.callgraph,"",@"SHT_CUDA_CALLGRAPH"
	.align	4
	.sectionentsize	8
	.align		4
        /*0000*/ 	.word	0x00000000
	.align		4
        /*0004*/ 	.word	0xffffffff
	.align		4
        /*0008*/ 	.word	0x00000000
	.align		4
        /*000c*/ 	.word	0xfffffffe
	.align		4
        /*0010*/ 	.word	0x00000000
	.align		4
        /*0014*/ 	.word	0xfffffffd
	.align		4
        /*0018*/ 	.word	0x00000000
	.align		4
        /*001c*/ 	.word	0xfffffffc


//--------------------- .nv.constant4             --------------------------
	.section	.nv.constant4,"a",@progbits
	.align	8
	.align		8
.nv.constant4:
        /*0000*/ 	.dword	_ZN34_INTERNAL_d88f68dc_4_k_cu_b30ca8b24cuda3std3__45__cpo5beginE
	.align		8
        /*0008*/ 	.dword	_ZN34_INTERNAL_d88f68dc_4_k_cu_b30ca8b24cuda3std3__45__cpo3endE
	.align		8
        /*0010*/ 	.dword	_ZN34_INTERNAL_d88f68dc_4_k_cu_b30ca8b24cuda3std3__45__cpo6cbeginE
	.align		8
        /*0018*/ 	.dword	_ZN34_INTERNAL_d88f68dc_4_k_cu_b30ca8b24cuda3std3__45__cpo4cendE
	.align		8
        /*0020*/ 	.dword	_ZN34_INTERNAL_d88f68dc_4_k_cu_b30ca8b24cuda3std3__45__cpo6rbeginE
	.align		8
        /*0028*/ 	.dword	_ZN34_INTERNAL_d88f68dc_4_k_cu_b30ca8b24cuda3std3__45__cpo4rendE
	.align		8
        /*0030*/ 	.dword	_ZN34_INTERNAL_d88f68dc_4_k_cu_b30ca8b24cuda3std3__45__cpo7crbeginE
	.align		8
        /*0038*/ 	.dword	_ZN34_INTERNAL_d88f68dc_4_k_cu_b30ca8b24cuda3std3__45__cpo5crendE
	.align		8
        /*0040*/ 	.dword	_ZN34_INTERNAL_d88f68dc_4_k_cu_b30ca8b24cuda3std3__436_GLOBAL__N__d88f68dc_4_k_cu_b30ca8b26ignoreE
	.align		8
        /*0048*/ 	.dword	_ZN34_INTERNAL_d88f68dc_4_k_cu_b30ca8b24cuda3std3__419piecewise_constructE
	.align		8
        /*0050*/ 	.dword	_ZN34_INTERNAL_d88f68dc_4_k_cu_b30ca8b24cuda3std3__48in_placeE
	.align		8
        /*0058*/ 	.dword	_ZN34_INTERNAL_d88f68dc_4_k_cu_b30ca8b24cuda3std3__420unreachable_sentinelE
	.align		8
        /*0060*/ 	.dword	_ZN34_INTERNAL_d88f68dc_4_k_cu_b30ca8b24cuda3std3__47nulloptE
	.align		8
        /*0068*/ 	.dword	_ZN34_INTERNAL_d88f68dc_4_k_cu_b30ca8b24cuda3std3__48unexpectE
	.align		8
        /*0070*/ 	.dword	_ZN34_INTERNAL_d88f68dc_4_k_cu_b30ca8b24cuda3std6ranges3__45__cpo4swapE
	.align		8
        /*0078*/ 	.dword	_ZN34_INTERNAL_d88f68dc_4_k_cu_b30ca8b24cuda3std6ranges3__45__cpo9iter_moveE
	.align		8
        /*0080*/ 	.dword	_ZN34_INTERNAL_d88f68dc_4_k_cu_b30ca8b24cuda3std6ranges3__45__cpo5beginE
	.align		8
        /*0088*/ 	.dword	_ZN34_INTERNAL_d88f68dc_4_k_cu_b30ca8b24cuda3std6ranges3__45__cpo3endE
	.align		8
        /*0090*/ 	.dword	_ZN34_INTERNAL_d88f68dc_4_k_cu_b30ca8b24cuda3std6ranges3__45__cpo6cbeginE
	.align		8
        /*0098*/ 	.dword	_ZN34_INTERNAL_d88f68dc_4_k_cu_b30ca8b24cuda3std6ranges3__45__cpo4cendE
	.align		8
        /*00a0*/ 	.dword	_ZN34_INTERNAL_d88f68dc_4_k_cu_b30ca8b24cuda3std6ranges3__45__cpo7advanceE
	.align		8
        /*00a8*/ 	.dword	_ZN34_INTERNAL_d88f68dc_4_k_cu_b30ca8b24cuda3std6ranges3__45__cpo9iter_swapE
	.align		8
        /*00b0*/ 	.dword	_ZN34_INTERNAL_d88f68dc_4_k_cu_b30ca8b24cuda3std6ranges3__45__cpo4nextE
	.align		8
        /*00b8*/ 	.dword	_ZN34_INTERNAL_d88f68dc_4_k_cu_b30ca8b24cuda3std6ranges3__45__cpo4prevE
	.align		8
        /*00c0*/ 	.dword	_ZN34_INTERNAL_d88f68dc_4_k_cu_b30ca8b24cuda3std6ranges3__45__cpo4dataE
	.align		8
        /*00c8*/ 	.dword	_ZN34_INTERNAL_d88f68dc_4_k_cu_b30ca8b24cuda3std6ranges3__45__cpo5cdataE
	.align		8
        /*00d0*/ 	.dword	_ZN34_INTERNAL_d88f68dc_4_k_cu_b30ca8b24cuda3std6ranges3__45__cpo4sizeE
	.align		8
        /*00d8*/ 	.dword	_ZN34_INTERNAL_d88f68dc_4_k_cu_b30ca8b24cuda3std6ranges3__45__cpo5ssizeE
	.align		8
        /*00e0*/ 	.dword	_ZN34_INTERNAL_d88f68dc_4_k_cu_b30ca8b24cuda3std6ranges3__45__cpo8distanceE
	.align		8
        /*00e8*/ 	.dword	_ZN34_INTERNAL_d88f68dc_4_k_cu_b30ca8b26thrust24THRUST_300001_SM_1000_NS8cuda_cub3parE
	.align		8
        /*00f0*/ 	.dword	_ZN34_INTERNAL_d88f68dc_4_k_cu_b30ca8b26thrust24THRUST_300001_SM_1000_NS8cuda_cub10par_nosyncE
	.align		8
        /*00f8*/ 	.dword	_ZN34_INTERNAL_d88f68dc_4_k_cu_b30ca8b26thrust24THRUST_300001_SM_1000_NS6system6detail10sequential3seqE
	.align		8
        /*0100*/ 	.dword	_ZN34_INTERNAL_d88f68dc_4_k_cu_b30ca8b26thrust24THRUST_300001_SM_1000_NS12placeholders2_1E
	.align		8
        /*0108*/ 	.dword	_ZN34_INTERNAL_d88f68dc_4_k_cu_b30ca8b26thrust24THRUST_300001_SM_1000_NS12placeholders2_2E
	.align		8
        /*0110*/ 	.dword	_ZN34_INTERNAL_d88f68dc_4_k_cu_b30ca8b26thrust24THRUST_300001_SM_1000_NS12placeholders2_3E
	.align		8
        /*0118*/ 	.dword	_ZN34_INTERNAL_d88f68dc_4_k_cu_b30ca8b26thrust24THRUST_300001_SM_1000_NS12placeholders2_4E
	.align		8
        /*0120*/ 	.dword	_ZN34_INTERNAL_d88f68dc_4_k_cu_b30ca8b26thrust24THRUST_300001_SM_1000_NS12placeholders2_5E
	.align		8
        /*0128*/ 	.dword	_ZN34_INTERNAL_d88f68dc_4_k_cu_b30ca8b26thrust24THRUST_300001_SM_1000_NS12placeholders2_6E
	.align		8
        /*0130*/ 	.dword	_ZN34_INTERNAL_d88f68dc_4_k_cu_b30ca8b26thrust24THRUST_300001_SM_1000_NS12placeholders2_7E
	.align		8
        /*0138*/ 	.dword	_ZN34_INTERNAL_d88f68dc_4_k_cu_b30ca8b26thrust24THRUST_300001_SM_1000_NS12placeholders2_8E
	.align		8
        /*0140*/ 	.dword	_ZN34_INTERNAL_d88f68dc_4_k_cu_b30ca8b26thrust24THRUST_300001_SM_1000_NS12placeholders2_9E
	.align		8
        /*0148*/ 	.dword	_ZN34_INTERNAL_d88f68dc_4_k_cu_b30ca8b26thrust24THRUST_300001_SM_1000_NS12placeholders3_10E
	.align		8
        /*0150*/ 	.dword	_ZN34_INTERNAL_d88f68dc_4_k_cu_b30ca8b26thrust24THRUST_300001_SM_1000_NS3seqE


//--------------------- .text._ZN3cub18CUB_300001_SM_10006detail11EmptyKernelIvEEvv --------------------------
	.section	.text._ZN3cub18CUB_300001_SM_10006detail11EmptyKernelIvEEvv,"ax",@progbits
	.align	128
        .global         _ZN3cub18CUB_300001_SM_10006detail11EmptyKernelIvEEvv
        .type           _ZN3cub18CUB_300001_SM_10006detail11EmptyKernelIvEEvv,@function
        .size           _ZN3cub18CUB_300001_SM_10006detail11EmptyKernelIvEEvv,(.L_x_29 - _ZN3cub18CUB_300001_SM_10006detail11EmptyKernelIvEEvv)
        .other          _ZN3cub18CUB_300001_SM_10006detail11EmptyKernelIvEEvv,@"STO_CUDA_ENTRY STV_DEFAULT"
_ZN3cub18CUB_300001_SM_10006detail11EmptyKernelIvEEvv:
.text._ZN3cub18CUB_300001_SM_10006detail11EmptyKernelIvEEvv:
[----:B------:R-:W-:Y:S01]  /*0000*/  LDC R1, c[0x0][0x37c] ;  /* 0x0000df00ff017b82 */ /* 0x000fe20000000800 */
[----:B------:R-:W-:Y:S05]  /*0010*/  EXIT ;  /* 0x000000000000794d */ /* 0x000fea0003800000 */
.L_x_0:
[----:B------:R-:W-:-:S00]  /*0020*/  BRA `(.L_x_0) ;  /* 0xfffffffc00fc7947 */ /* 0x000fc0000383ffff */
[----:B------:R-:W-:-:S00]  /*0030*/  NOP ;  /* 0x0000000000007918 */ /* 0x000fc00000000000 */
        /* <DEDUP_REMOVED lines=12> */
.L_x_29:


//--------------------- .text._Z16cuda_apply_rulesPiS_PjjjS0_ --------------------------
	.section	.text._Z16cuda_apply_rulesPiS_PjjjS0_,"ax",@progbits
	.align	128
        .global         _Z16cuda_apply_rulesPiS_PjjjS0_
        .type           _Z16cuda_apply_rulesPiS_PjjjS0_,@function
        .size           _Z16cuda_apply_rulesPiS_PjjjS0_,(.L_x_30 - _Z16cuda_apply_rulesPiS_PjjjS0_)
        .other          _Z16cuda_apply_rulesPiS_PjjjS0_,@"STO_CUDA_ENTRY STV_DEFAULT"
_Z16cuda_apply_rulesPiS_PjjjS0_:
.text._Z16cuda_apply_rulesPiS_PjjjS0_:
[----:B------:R-:W-:Y:S01]  /*0000*/  LDC R1, c[0x0][0x37c] ;  /* 0x0000df00ff017b82 */ /* 0x000fe20000000800 */
[----:B------:R-:W0:Y:S01]  /*0010*/  LDCU UR4, c[0x0][0x398] ;  /* 0x00007300ff0477ac */ /* 0x000e220008000800 */
[----:B------:R-:W1:Y:S06]  /*0020*/  S2R R0, SR_TID.X ;  /* 0x0000000000007919 */ /* 0x000e6c0000002100 */
[----:B------:R-:W2:Y:S01]  /*0030*/  LDC R5, c[0x0][0x360] ;  /* 0x0000d800ff057b82 */ /* 0x000ea20000000800 */
[----:B0-----:R-:W-:-:S07]  /*0040*/  ISETP.NE.AND P0, PT, RZ, UR4, PT ;  /* 0x00000004ff007c0c */ /* 0x001fce000bf05270 */
[----:B------:R-:W0:Y:S06]  /*0050*/  S2UR UR4, SR_CTAID.X ;  /* 0x00000000000479c3 */ /* 0x000e2c0000002500 */
[----:B0-----:R-:W-:Y:S05]  /*0060*/  @!P0 EXIT ;  /* 0x000000000000894d */ /* 0x001fea0003800000 */
[----:B------:R-:W0:Y:S01]  /*0070*/  LDC.64 R2, c[0x0][0x390] ;  /* 0x0000e400ff027b82 */ /* 0x000e220000000a00 */
[----:B------:R-:W-:Y:S01]  /*0080*/  BSSY.RECONVERGENT B1, `(.L_x_1) ;  /* 0x000001a000017945 */ /* 0x000fe20003800200 */
[----:B-12---:R-:W-:Y:S01]  /*0090*/  IMAD R0, R5, UR4, R0 ;  /* 0x0000000405007c24 */ /* 0x006fe2000f8e0200 */
[----:B------:R-:W-:Y:S01]  /*00a0*/  PRMT R9, RZ, 0x7610, R9 ;  /* 0x00007610ff097816 */ /* 0x000fe20000000009 */
[----:B------:R-:W-:Y:S01]  /*00b0*/  IMAD.MOV.U32 R11, RZ, RZ, RZ ;  /* 0x000000ffff0b7224 */ /* 0x000fe200078e00ff */
[----:B------:R-:W1:Y:S01]  /*00c0*/  LDCU.64 UR6, c[0x0][0x358] ;  /* 0x00006b00ff0677ac */ /* 0x000e620008000a00 */
[----:B------:R-:W-:Y:S01]  /*00d0*/  IMAD.MOV.U32 R7, RZ, RZ, RZ ;  /* 0x000000ffff077224 */ /* 0x000fe200078e00ff */
[----:B------:R-:W2:Y:S06]  /*00e0*/  LDCU UR5, c[0x0][0x398] ;  /* 0x00007300ff0577ac */ /* 0x000eac0008000800 */
.L_x_6:
[----:B------:R-:W-:Y:S01]  /*00f0*/  ISETP.GE.U32.AND P0, PT, R0, R11, PT ;  /* 0x0000000b0000720c */ /* 0x000fe20003f06070 */
[----:B------:R-:W-:-:S12]  /*0100*/  BSSY.RELIABLE B0, `(.L_x_2) ;  /* 0x000000b000007945 */ /* 0x000fd80003800100 */
[----:B0-----:R-:W-:Y:S05]  /*0110*/  @P0 BRA `(.L_x_3) ;  /* 0x00000000000c0947 */ /* 0x001fea0003800000 */
[----:B0-----:R-:W-:-:S05]  /*0120*/  IMAD.WIDE.U32 R4, R7, 0x4, R2 ;  /* 0x0000000407047825 */ /* 0x001fca00078e0002 */
[----:B-1----:R0:W5:Y:S01]  /*0130*/  LDG.E R6, desc[UR6][R4.64] ;  /* 0x0000000604067981 */ /* 0x002162000c1e1900 */
[----:B------:R-:W-:Y:S05]  /*0140*/  BRA `(.L_x_4) ;  /* 0x0000000000187947 */ /* 0x000fea0003800000 */
.L_x_3:
[----:B0-----:R-:W-:-:S05]  /*0150*/  IMAD.WIDE.U32 R4, R7, 0x4, R2 ;  /* 0x0000000407047825 */ /* 0x001fca00078e0002 */
[----:B-1----:R-:W3:Y:S02]  /*0160*/  LDG.E R6, desc[UR6][R4.64] ;  /* 0x0000000604067981 */ /* 0x002ee4000c1e1900 */
[----:B---3--:R-:W-:-:S05]  /*0170*/  IMAD.IADD R13, R6, 0x1, R11 ;  /* 0x00000001060d7824 */ /* 0x008fca00078e020b */
[----:B------:R-:W-:-:S13]  /*0180*/  ISETP.GE.U32.AND P0, PT, R0, R13, PT ;  /* 0x0000000d0000720c */ /* 0x000fda0003f06070 */
[----:B------:R-:W-:Y:S05]  /*0190*/  @!P0 BREAK.RELIABLE B0 ;  /* 0x0000000000008942 */ /* 0x000fea0003800100 */
[----:B------:R-:W-:Y:S05]  /*01a0*/  @!P0 BRA `(.L_x_5) ;  /* 0x00000000001c8947 */ /* 0x000fea0003800000 */
.L_x_4:
[----:B--2---:R-:W-:Y:S05]  /*01b0*/  BSYNC.RELIABLE B0 ;  /* 0x0000000000007941 */ /* 0x004fea0003800100 */
.L_x_2:
[----:B------:R-:W-:Y:S02]  /*01c0*/  VIADD R7, R7, 0x1 ;  /* 0x0000000107077836 */ /* 0x000fe40000000000 */
[----:B-----5:R-:W-:-:S03]  /*01d0*/  IMAD.IADD R11, R6, 0x1, R11 ;  /* 0x00000001060b7824 */ /* 0x020fc600078e020b */
[----:B------:R-:W-:-:S13]  /*01e0*/  ISETP.NE.AND P0, PT, R7, UR5, PT ;  /* 0x0000000507007c0c */ /* 0x000fda000bf05270 */
[----:B------:R-:W-:Y:S05]  /*01f0*/  @!P0 EXIT ;  /* 0x000000000000894d */ /* 0x000fea0003800000 */
[----:B------:R-:W-:Y:S01]  /*0200*/  VIADD R9, R9, 0x1 ;  /* 0x0000000109097836 */ /* 0x000fe20000000000 */
[----:B------:R-:W-:Y:S06]  /*0210*/  BRA `(.L_x_6) ;  /* 0xfffffffc00b47947 */ /* 0x000fec000383ffff */
.L_x_5:
[----:B--2---:R-:W-:Y:S05]  /*0220*/  BSYNC.RECONVERGENT B1 ;  /* 0x0000000000017941 */ /* 0x004fea0003800200 */
.L_x_1:
[----:B------:R-:W-:Y:S05]  /*0230*/  WARPSYNC.ALL ;  /* 0x0000000000007948 */ /* 0x000fea0003800000 */
[----:B------:R-:W-:Y:S01]  /*0240*/  ISETP.NE.AND P0, PT, R7, RZ, PT ;  /* 0x000000ff0700720c */ /* 0x000fe20003f05270 */
[----:B------:R-:W-:Y:S01]  /*0250*/  BSSY.RECONVERGENT B1, `(.L_x_7) ;  /* 0x0000062000017945 */ /* 0x000fe20003800200 */
[----:B------:R-:W-:-:S11]  /*0260*/  MOV R8, R0 ;  /* 0x0000000000087202 */ /* 0x000fd60000000f00 */
[----:B------:R-:W-:Y:S05]  /*0270*/  @!P0 BRA `(.L_x_8) ;  /* 0x00000004007c8947 */ /* 0x000fea0003800000 */
[C---:B------:R-:W-:Y:S01]  /*0280*/  ISETP.GE.U32.AND P1, PT, R7.reuse, 0x10, PT ;  /* 0x000000100700780c */ /* 0x040fe20003f26070 */
[----:B------:R-:W-:Y:S01]  /*0290*/  BSSY.RECONVERGENT B2, `(.L_x_9) ;  /* 0x000002d000027945 */ /* 0x000fe20003800200 */
[----:B------:R-:W-:Y:S01]  /*02a0*/  LOP3.LUT R26, R7, 0xf, RZ, 0xc0, !PT ;  /* 0x0000000f071a7812 */ /* 0x000fe200078ec0ff */
[----:B------:R-:W-:Y:S02]  /*02b0*/  IMAD.MOV.U32 R11, RZ, RZ, RZ ;  /* 0x000000ffff0b7224 */ /* 0x000fe400078e00ff */
[----:B------:R-:W-:Y:S01]  /*02c0*/  IMAD.MOV.U32 R8, RZ, RZ, R0 ;  /* 0x000000ffff087224 */ /* 0x000fe200078e0000 */
[----:B------:R-:W-:-:S07]  /*02d0*/  ISETP.NE.AND P0, PT, R26, RZ, PT ;  /* 0x000000ff1a00720c */ /* 0x000fce0003f05270 */
[----:B------:R-:W-:Y:S06]  /*02e0*/  @!P1 BRA `(.L_x_10) ;  /* 0x00000000009c9947 */ /* 0x000fec0003800000 */
[----:B------:R-:W0:Y:S01]  /*02f0*/  LDCU.64 UR4, c[0x0][0x390] ;  /* 0x00007200ff0477ac */ /* 0x000e220008000a00 */
[----:B------:R-:W-:Y:S01]  /*0300*/  LOP3.LUT R11, R7, 0xfffffff0, RZ, 0xc0, !PT ;  /* 0xfffffff0070b7812 */ /* 0x000fe200078ec0ff */
[----:B------:R-:W-:-:S04]  /*0310*/  IMAD.MOV.U32 R8, RZ, RZ, R0 ;  /* 0x000000ffff087224 */ /* 0x000fc800078e0000 */
[----:B------:R-:W-:Y:S01]  /*0320*/  IMAD.MOV R12, RZ, RZ, -R11 ;  /* 0x000000ffff0c7224 */ /* 0x000fe200078e0a0b */
[----:B0-----:R-:W-:-:S04]  /*0330*/  UIADD3 UR4, UP0, UPT, UR4, 0x20, URZ ;  /* 0x0000002004047890 */ /* 0x001fc8000ff1e0ff */
[----:B------:R-:W-:Y:S02]  /*0340*/  UIADD3.X UR5, UPT, UPT, URZ, UR5, URZ, UP0, !UPT ;  /* 0x00000005ff057290 */ /* 0x000fe400087fe4ff */
[----:B------:R-:W-:-:S04]  /*0350*/  IMAD.U32 R13, RZ, RZ, UR4 ;  /* 0x00000004ff0d7e24 */ /* 0x000fc8000f8e00ff */
[----:B------:R-:W-:-:S07]  /*0360*/  MOV R14, UR5 ;  /* 0x00000005000e7c02 */ /* 0x000fce0008000f00 */
.L_x_11:
[----:B------:R-:W-:Y:S02]  /*0370*/  IMAD.MOV.U32 R4, RZ, RZ, R13 ;  /* 0x000000ffff047224 */ /* 0x000fe400078e000d */
[----:B------:R-:W-:-:S05]  /*0380*/  IMAD.MOV.U32 R5, RZ, RZ, R14 ;  /* 0x000000ffff057224 */ /* 0x000fca00078e000e */
[----:B------:R-:W2:Y:S04]  /*0390*/  LDG.E R20, desc[UR6][R4.64+-0x20] ;  /* 0xffffe00604147981 */ /* 0x000ea8000c1e1900 */
[----:B------:R-:W2:Y:S04]  /*03a0*/  LDG.E R21, desc[UR6][R4.64+-0x1c] ;  /* 0xffffe40604157981 */ /* 0x000ea8000c1e1900 */
[----:B------:R-:W2:Y:S04]  /*03b0*/  LDG.E R22, desc[UR6][R4.64+-0x18] ;  /* 0xffffe80604167981 */ /* 0x000ea8000c1e1900 */
[----:B------:R-:W3:Y:S04]  /*03c0*/  LDG.E R25, desc[UR6][R4.64+-0x14] ;  /* 0xffffec0604197981 */ /* 0x000ee8000c1e1900 */
[----:B------:R-:W3:Y:S04]  /*03d0*/  LDG.E R24, desc[UR6][R4.64+-0x10] ;  /* 0xfffff00604187981 */ /* 0x000ee8000c1e1900 */
[----:B------:R-:W4:Y:S04]  /*03e0*/  LDG.E R19, desc[UR6][R4.64+-0xc] ;  /* 0xfffff40604137981 */ /* 0x000f28000c1e1900 */
[----:B------:R-:W4:Y:S04]  /*03f0*/  LDG.E R18, desc[UR6][R4.64+-0x8] ;  /* 0xfffff80604127981 */ /* 0x000f28000c1e1900 */
[----:B------:R-:W5:Y:S04]  /*0400*/  LDG.E R17, desc[UR6][R4.64+-0x4] ;  /* 0xfffffc0604117981 */ /* 0x000f68000c1e1900 */
[----:B------:R-:W5:Y:S04]  /*0410*/  LDG.E R16, desc[UR6][R4.64] ;  /* 0x0000000604107981 */ /* 0x000f68000c1e1900 */
[----:B------:R-:W5:Y:S04]  /*0420*/  LDG.E R15, desc[UR6][R4.64+0x4] ;  /* 0x00000406040f7981 */ /* 0x000f68000c1e1900 */
[----:B------:R-:W5:Y:S04]  /*0430*/  LDG.E R14, desc[UR6][R4.64+0x8] ;  /* 0x00000806040e7981 */ /* 0x000f68000c1e1900 */
[----:B------:R-:W5:Y:S04]  /*0440*/  LDG.E R10, desc[UR6][R4.64+0xc] ;  /* 0x00000c06040a7981 */ /* 0x000f68000c1e1900 */
[----:B------:R-:W5:Y:S04]  /*0450*/  LDG.E R13, desc[UR6][R4.64+0x10] ;  /* 0x00001006040d7981 */ /* 0x000f68000c1e1900 */
[----:B------:R-:W5:Y:S01]  /*0460*/  LDG.E R23, desc[UR6][R4.64+0x18] ;  /* 0x0000180604177981 */ /* 0x000f62000c1e1900 */
[----:B--2---:R-:W-:-:S03]  /*0470*/  IADD3 R22, PT, PT, R22, R20, R21 ;  /* 0x0000001416167210 */ /* 0x004fc60007ffe015 */
[----:B------:R-:W2:Y:S04]  /*0480*/  LDG.E R20, desc[UR6][R4.64+0x14] ;  /* 0x0000140604147981 */ /* 0x000ea8000c1e1900 */
[----:B------:R-:W2:Y:S01]  /*0490*/  LDG.E R21, desc[UR6][R4.64+0x1c] ;  /* 0x00001c0604157981 */ /* 0x000ea2000c1e1900 */
[----:B---3--:R-:W-:Y:S01]  /*04a0*/  IADD3 R22, PT, PT, R24, R22, R25 ;  /* 0x0000001618167210 */ /* 0x008fe20007ffe019 */
[----:B------:R-:W-:-:S03]  /*04b0*/  VIADD R12, R12, 0x10 ;  /* 0x000000100c0c7836 */ /* 0x000fc60000000000 */
[----:B----4-:R-:W-:Y:S02]  /*04c0*/  IADD3 R18, PT, PT, R18, R22, R19 ;  /* 0x0000001612127210 */ /* 0x010fe40007ffe013 */
[----:B------:R-:W-:Y:S02]  /*04d0*/  ISETP.NE.AND P1, PT, R12, RZ, PT ;  /* 0x000000ff0c00720c */ /* 0x000fe40003f25270 */
[----:B-----5:R-:W-:-:S04]  /*04e0*/  IADD3 R16, PT, PT, R16, R18, R17 ;  /* 0x0000001210107210 */ /* 0x020fc80007ffe011 */
[----:B------:R-:W-:-:S04]  /*04f0*/  IADD3 R14, PT, PT, R14, R16, R15 ;  /* 0x000000100e0e7210 */ /* 0x000fc80007ffe00f */
[----:B------:R-:W-:Y:S02]  /*0500*/  IADD3 R10, PT, PT, R13, R14, R10 ;  /* 0x0000000e0d0a7210 */ /* 0x000fe40007ffe00a */
[----:B------:R-:W-:-:S05]  /*0510*/  IADD3 R13, P2, PT, R4, 0x40, RZ ;  /* 0x00000040040d7810 */ /* 0x000fca0007f5e0ff */
[----:B------:R-:W-:Y:S01]  /*0520*/  IMAD.X R14, RZ, RZ, R5, P2 ;  /* 0x000000ffff0e7224 */ /* 0x000fe200010e0605 */
[----:B--2---:R-:W-:-:S04]  /*0530*/  IADD3 R10, PT, PT, R23, R10, R20 ;  /* 0x0000000a170a7210 */ /* 0x004fc80007ffe014 */
[----:B------:R-:W-:Y:S01]  /*0540*/  IADD3 R8, PT, PT, R8, -R10, -R21 ;  /* 0x8000000a08087210 */ /* 0x000fe20007ffe815 */
[----:B------:R-:W-:Y:S06]  /*0550*/  @P1 BRA `(.L_x_11) ;  /* 0xfffffffc00841947 */ /* 0x000fec000383ffff */
.L_x_10:
[----:B------:R-:W-:Y:S05]  /*0560*/  BSYNC.RECONVERGENT B2 ;  /* 0x0000000000027941 */ /* 0x000fea0003800200 */
.L_x_9:
[----:B------:R-:W-:Y:S05]  /*0570*/  @!P0 BRA `(.L_x_8) ;  /* 0x0000000000bc8947 */ /* 0x000fea0003800000 */
[----:B------:R-:W-:Y:S01]  /*0580*/  ISETP.GE.U32.AND P0, PT, R26, 0x8, PT ;  /* 0x000000081a00780c */ /* 0x000fe20003f06070 */
[----:B------:R-:W-:Y:S01]  /*0590*/  BSSY.RECONVERGENT B2, `(.L_x_12) ;  /* 0x0000012000027945 */ /* 0x000fe20003800200 */
[----:B------:R-:W-:-:S04]  /*05a0*/  LOP3.LUT R19, R7, 0x7, RZ, 0xc0, !PT ;  /* 0x0000000707137812 */ /* 0x000fc800078ec0ff */
[----:B------:R-:W-:-:S07]  /*05b0*/  ISETP.NE.AND P1, PT, R19, RZ, PT ;  /* 0x000000ff1300720c */ /* 0x000fce0003f25270 */
[----:B------:R-:W-:Y:S06]  /*05c0*/  @!P0 BRA `(.L_x_13) ;  /* 0x0000000000388947 */ /* 0x000fec0003800000 */
[----:B------:R-:W-:-:S05]  /*05d0*/  IMAD.WIDE.U32 R4, R11, 0x4, R2 ;  /* 0x000000040b047825 */ /* 0x000fca00078e0002 */
[----:B------:R-:W2:Y:S04]  /*05e0*/  LDG.E R10, desc[UR6][R4.64] ;  /* 0x00000006040a7981 */ /* 0x000ea8000c1e1900 */
[----:B------:R-:W2:Y:S04]  /*05f0*/  LDG.E R13, desc[UR6][R4.64+0x4] ;  /* 0x00000406040d7981 */ /* 0x000ea8000c1e1900 */
[----:B------:R-:W2:Y:S04]  /*0600*/  LDG.E R12, desc[UR6][R4.64+0x8] ;  /* 0x00000806040c7981 */ /* 0x000ea8000c1e1900 */
[----:B------:R-:W3:Y:S04]  /*0610*/  LDG.E R15, desc[UR6][R4.64+0xc] ;  /* 0x00000c06040f7981 */ /* 0x000ee8000c1e1900 */
[----:B------:R-:W3:Y:S04]  /*0620*/  LDG.E R14, desc[UR6][R4.64+0x10] ;  /* 0x00001006040e7981 */ /* 0x000ee8000c1e1900 */
[----:B------:R-:W4:Y:S04]  /*0630*/  LDG.E R17, desc[UR6][R4.64+0x14] ;  /* 0x0000140604117981 */ /* 0x000f28000c1e1900 */
[----:B------:R-:W4:Y:S04]  /*0640*/  LDG.E R16, desc[UR6][R4.64+0x18] ;  /* 0x0000180604107981 */ /* 0x000f28000c1e1900 */
[----:B------:R-:W5:Y:S01]  /*0650*/  LDG.E R18, desc[UR6][R4.64+0x1c] ;  /* 0x00001c0604127981 */ /* 0x000f62000c1e1900 */
[----:B------:R-:W-:Y:S01]  /*0660*/  VIADD R11, R11, 0x8 ;  /* 0x000000080b0b7836 */ /* 0x000fe20000000000 */
[----:B--2---:R-:W-:-:S04]  /*0670*/  IADD3 R10, PT, PT, R12, R10, R13 ;  /* 0x0000000a0c0a7210 */ /* 0x004fc80007ffe00d */
[----:B---3--:R-:W-:-:S04]  /*0680*/  IADD3 R10, PT, PT, R14, R10, R15 ;  /* 0x0000000a0e0a7210 */ /* 0x008fc80007ffe00f */
[----:B----4-:R-:W-:-:S04]  /*0690*/  IADD3 R17, PT, PT, R16, R10, R17 ;  /* 0x0000000a10117210 */ /* 0x010fc80007ffe011 */
[----:B-----5:R-:W-:-:S07]  /*06a0*/  IADD3 R8, PT, PT, R8, -R17, -R18 ;  /* 0x8000001108087210 */ /* 0x020fce0007ffe812 */
.L_x_13:
[----:B------:R-:W-:Y:S05]  /*06b0*/  BSYNC.RECONVERGENT B2 ;  /* 0x0000000000027941 */ /* 0x000fea0003800200 */
.L_x_12:
[----:B------:R-:W-:Y:S05]  /*06c0*/  @!P1 BRA `(.L_x_8) ;  /* 0x0000000000689947 */ /* 0x000fea0003800000 */
[----:B------:R-:W-:Y:S01]  /*06d0*/  ISETP.GE.U32.AND P0, PT, R19, 0x4, PT ;  /* 0x000000041300780c */ /* 0x000fe20003f06070 */
[----:B------:R-:W-:Y:S01]  /*06e0*/  BSSY.RECONVERGENT B2, `(.L_x_14) ;  /* 0x000000b000027945 */ /* 0x000fe20003800200 */
[----:B------:R-:W-:-:S11]  /*06f0*/  LOP3.LUT P1, RZ, R7, 0x3, RZ, 0xc0, !PT ;  /* 0x0000000307ff7812 */ /* 0x000fd6000782c0ff */
[----:B------:R-:W-:Y:S05]  /*0700*/  @!P0 BRA `(.L_x_15) ;  /* 0x0000000000208947 */ /* 0x000fea0003800000 */
[----:B------:R-:W-:-:S05]  /*0710*/  IMAD.WIDE.U32 R4, R11, 0x4, R2 ;  /* 0x000000040b047825 */ /* 0x000fca00078e0002 */
[----:B------:R-:W2:Y:S04]  /*0720*/  LDG.E R10, desc[UR6][R4.64] ;  /* 0x00000006040a7981 */ /* 0x000ea8000c1e1900 */
[----:B------:R-:W2:Y:S04]  /*0730*/  LDG.E R13, desc[UR6][R4.64+0x4] ;  /* 0x00000406040d7981 */ /* 0x000ea8000c1e1900 */
[----:B------:R-:W2:Y:S04]  /*0740*/  LDG.E R12, desc[UR6][R4.64+0x8] ;  /* 0x00000806040c7981 */ /* 0x000ea8000c1e1900 */
[----:B------:R-:W3:Y:S01]  /*0750*/  LDG.E R14, desc[UR6][R4.64+0xc] ;  /* 0x00000c06040e7981 */ /* 0x000ee2000c1e1900 */
[----:B------:R-:W-:-:S02]  /*0760*/  IADD3 R11, PT, PT, R11, 0x4, RZ ;  /* 0x000000040b0b7810 */ /* 0x000fc40007ffe0ff */
[----:B--2---:R-:W-:-:S04]  /*0770*/  IADD3 R13, PT, PT, R12, R10, R13 ;  /* 0x0000000a0c0d7210 */ /* 0x004fc80007ffe00d */
[----:B---3--:R-:W-:-:S07]  /*0780*/  IADD3 R8, PT, PT, R8, -R13, -R14 ;  /* 0x8000000d08087210 */ /* 0x008fce0007ffe80e */
.L_x_15:
[----:B------:R-:W-:Y:S05]  /*0790*/  BSYNC.RECONVERGENT B2 ;  /* 0x0000000000027941 */ /* 0x000fea0003800200 */
.L_x_14:
[----:B------:R-:W-:Y:S05]  /*07a0*/  @!P1 BRA `(.L_x_8) ;  /* 0x0000000000309947 */ /* 0x000fea0003800000 */
[----:B------:R-:W-:Y:S01]  /*07b0*/  LOP3.LUT R9, R9, 0x3, RZ, 0xc0, !PT ;  /* 0x0000000309097812 */ /* 0x000fe200078ec0ff */
[----:B------:R-:W-:-:S04]  /*07c0*/  IMAD.WIDE.U32 R2, R11, 0x4, R2 ;  /* 0x000000040b027825 */ /* 0x000fc800078e0002 */
[----:B------:R-:W-:Y:S02]  /*07d0*/  IMAD.MOV.U32 R5, RZ, RZ, R3 ;  /* 0x000000ffff057224 */ /* 0x000fe400078e0003 */
[----:B------:R-:W-:-:S07]  /*07e0*/  IMAD.MOV R9, RZ, RZ, -R9 ;  /* 0x000000ffff097224 */ /* 0x000fce00078e0a09 */
.L_x_16:
[----:B------:R-:W-:-:S06]  /*07f0*/  IMAD.MOV.U32 R3, RZ, RZ, R5 ;  /* 0x000000ffff037224 */ /* 0x000fcc00078e0005 */
[----:B------:R0:W2:Y:S01]  /*0800*/  LDG.E R3, desc[UR6][R2.64] ;  /* 0x0000000602037981 */ /* 0x0000a2000c1e1900 */
[----:B------:R-:W-:-:S05]  /*0810*/  VIADD R9, R9, 0x1 ;  /* 0x0000000109097836 */ /* 0x000fca0000000000 */
[----:B------:R-:W-:Y:S02]  /*0820*/  ISETP.NE.AND P0, PT, R9, RZ, PT ;  /* 0x000000ff0900720c */ /* 0x000fe40003f05270 */
[----:B0-----:R-:W-:-:S04]  /*0830*/  IADD3 R2, P1, PT, R2, 0x4, RZ ;  /* 0x0000000402027810 */ /* 0x001fc80007f3e0ff */
[----:B------:R-:W-:Y:S01]  /*0840*/  IADD3.X R5, PT, PT, RZ, R5, RZ, P1, !PT ;  /* 0x00000005ff057210 */ /* 0x000fe20000ffe4ff */
[----:B--2---:R-:W-:-:S06]  /*0850*/  IMAD.IADD R8, R8, 0x1, -R3 ;  /* 0x0000000108087824 */ /* 0x004fcc00078e0a03 */
[----:B------:R-:W-:Y:S05]  /*0860*/  @P0 BRA `(.L_x_16) ;  /* 0xfffffffc00e00947 */ /* 0x000fea000383ffff */
.L_x_8:
[----:B------:R-:W-:Y:S05]  /*0870*/  BSYNC.RECONVERGENT B1 ;  /* 0x0000000000017941 */ /* 0x000fea0003800200 */
.L_x_7:
[----:B------:R-:W0:Y:S01]  /*0880*/  LDC.64 R2, c[0x0][0x380] ;  /* 0x0000e000ff027b82 */ /* 0x000e220000000a00 */
[----:B------:R-:W1:Y:S01]  /*0890*/  LDCU UR4, c[0x0][0x39c] ;  /* 0x00007380ff0477ac */ /* 0x000e620008000800 */
[----:B0-----:R-:W-:-:S05]  /*08a0*/  IMAD.WIDE.U32 R2, R0, 0x4, R2 ;  /* 0x0000000400027825 */ /* 0x001fca00078e0002 */
[----:B------:R-:W1:Y:S01]  /*08b0*/  LDG.E R9, desc[UR6][R2.64] ;  /* 0x0000000602097981 */ /* 0x000e62000c1e1900 */
[----:B------:R-:W-:Y:S01]  /*08c0*/  BSSY.RECONVERGENT B1, `(.L_x_17) ;  /* 0x0000023000017945 */ /* 0x000fe20003800200 */
[----:B-1----:R-:W-:-:S04]  /*08d0*/  ISETP.GE.U32.AND P0, PT, R9, UR4, PT ;  /* 0x0000000409007c0c */ /* 0x002fc8000bf06070 */
[----:B------:R-:W-:-:S13]  /*08e0*/  ISETP.LT.OR P0, PT, R9, RZ, P0 ;  /* 0x000000ff0900720c */ /* 0x000fda0000701670 */
[----:B------:R-:W-:Y:S05]  /*08f0*/  @P0 BRA `(.L_x_18) ;  /* 0x00000000007c0947 */ /* 0x000fea0003800000 */
[----:B------:R-:W-:Y:S01]  /*0900*/  VIADD R11, R8, 0x1 ;  /* 0x00000001080b7836 */ /* 0x000fe20000000000 */
[----:B------:R-:W-:Y:S01]  /*0910*/  BSSY.RECONVERGENT B2, `(.L_x_19) ;  /* 0x0000015000027945 */ /* 0x000fe20003800200 */
[----:B------:R-:W-:-:S03]  /*0920*/  IMAD.MOV.U32 R12, RZ, RZ, -0x1 ;  /* 0xffffffffff0c7424 */ /* 0x000fc600078e00ff */
[----:B------:R-:W-:-:S13]  /*0930*/  ISETP.GE.U32.AND P0, PT, R11, R6, PT ;  /* 0x000000060b00720c */ /* 0x000fda0003f06070 */
[----:B------:R-:W-:Y:S05]  /*0940*/  @P0 BRA `(.L_x_20) ;  /* 0x0000000000440947 */ /* 0x000fea0003800000 */
[----:B------:R-:W0:Y:S01]  /*0950*/  LDC.64 R4, c[0x0][0x380] ;  /* 0x0000e000ff047b82 */ /* 0x000e220000000a00 */
[----:B------:R-:W-:Y:S02]  /*0960*/  IMAD.MOV.U32 R13, RZ, RZ, R11 ;  /* 0x000000ffff0d7224 */ /* 0x000fe400078e000b */
[----:B------:R-:W-:-:S07]  /*0970*/  IMAD.MOV.U32 R10, RZ, RZ, R0 ;  /* 0x000000ffff0a7224 */ /* 0x000fce00078e0000 */
.L_x_22:
[----:B------:R-:W-:-:S04]  /*0980*/  VIADD R15, R10, 0x1 ;  /* 0x000000010a0f7836 */ /* 0x000fc80000000000 */
[----:B0-----:R-:W-:-:S06]  /*0990*/  IMAD.WIDE.U32 R10, R15, 0x4, R4 ;  /* 0x000000040f0a7825 */ /* 0x001fcc00078e0004 */
[----:B------:R-:W2:Y:S02]  /*09a0*/  LDG.E R10, desc[UR6][R10.64] ;  /* 0x000000060a0a7981 */ /* 0x000ea4000c1e1900 */
[----:B--2---:R-:W-:-:S13]  /*09b0*/  ISETP.GE.AND P0, PT, R10, RZ, PT ;  /* 0x000000ff0a00720c */ /* 0x004fda0003f06270 */
[----:B------:R-:W-:Y:S05]  /*09c0*/  @P0 BRA `(.L_x_21) ;  /* 0x0000000000200947 */ /* 0x000fea0003800000 */
[----:B------:R-:W-:Y:S01]  /*09d0*/  MOV R10, R15 ;  /* 0x0000000f000a7202 */ /* 0x000fe20000000f00 */
[----:B------:R-:W-:-:S03]  /*09e0*/  VIADD R11, R13, 0x1 ;  /* 0x000000010d0b7836 */ /* 0x000fc60000000000 */
[----:B------:R-:W-:-:S13]  /*09f0*/  ISETP.NE.AND P0, PT, R10, RZ, PT ;  /* 0x000000ff0a00720c */ /* 0x000fda0003f05270 */
[----:B------:R-:W-:-:S04]  /*0a00*/  @!P0 IMAD.MOV R11, RZ, RZ, R13 ;  /* 0x000000ffff0b8224 */ /* 0x000fc800078e020d */
[----:B------:R-:W-:Y:S01]  /*0a10*/  IMAD.MOV.U32 R13, RZ, RZ, R11 ;  /* 0x000000ffff0d7224 */ /* 0x000fe200078e000b */
[----:B------:R-:W-:-:S13]  /*0a20*/  ISETP.GE.U32.AND P0, PT, R11, R6, PT ;  /* 0x000000060b00720c */ /* 0x000fda0003f06070 */
[----:B------:R-:W-:Y:S05]  /*0a30*/  @!P0 BRA `(.L_x_22) ;  /* 0xfffffffc00d08947 */ /* 0x000fea000383ffff */
[----:B------:R-:W-:Y:S05]  /*0a40*/  BRA `(.L_x_20) ;  /* 0x0000000000047947 */ /* 0x000fea0003800000 */
.L_x_21:
[----:B------:R-:W-:-:S07]  /*0a50*/  IMAD.IADD R12, R13, 0x1, -R8 ;  /* 0x000000010d0c7824 */ /* 0x000fce00078e0a08 */
.L_x_20:
[----:B------:R-:W-:Y:S05]  /*0a60*/  BSYNC.RECONVERGENT B2 ;  /* 0x0000000000027941 */ /* 0x000fea0003800200 */
.L_x_19:
[----:B------:R-:W-:-:S05]  /*0a70*/  VIADD R5, R9, 0x1 ;  /* 0x0000000109057836 */ /* 0x000fca0000000000 */
[----:B------:R-:W-:-:S13]  /*0a80*/  ISETP.GT.U32.AND P0, PT, R12, R5, PT ;  /* 0x000000050c00720c */ /* 0x000fda0003f04070 */
[----:B------:R-:W-:Y:S05]  /*0a90*/  @!P0 BRA `(.L_x_18) ;  /* 0x0000000000148947 */ /* 0x000fea0003800000 */
[----:B------:R-:W-:Y:S05]  /*0aa0*/  WARPSYNC.ALL ;  /* 0x0000000000007948 */ /* 0x000fea0003800000 */
[----:B------:R-:W-:Y:S06]  /*0ab0*/  BAR.SYNC.DEFER_BLOCKING 0x0 ;  /* 0x0000000000007b1d */ /* 0x000fec0000010000 */
[----:B------:R-:W2:Y:S02]  /*0ac0*/  LDG.E R9, desc[UR6][R2.64] ;  /* 0x0000000602097981 */ /* 0x000ea4000c1e1900 */
[----:B--2---:R-:W-:-:S05]  /*0ad0*/  IADD3 R9, PT, PT, R9, 0x1, RZ ;  /* 0x0000000109097810 */ /* 0x004fca0007ffe0ff */
[----:B------:R0:W-:Y:S02]  /*0ae0*/  STG.E desc[UR6][R2.64], R9 ;  /* 0x0000000902007986 */ /* 0x0001e4000c101906 */
.L_x_18:
[----:B------:R-:W-:Y:S05]  /*0af0*/  BSYNC.RECONVERGENT B1 ;  /* 0x0000000000017941 */ /* 0x000fea0003800200 */
.L_x_17:
[----:B------:R-:W-:-:S13]  /*0b00*/  ISETP.GE.AND P0, PT, R9, 0x1, PT ;  /* 0x000000010900780c */ /* 0x000fda0003f06270 */
[----:B------:R-:W-:Y:S05]  /*0b10*/  @!P0 BRA `(.L_x_23) ;  /* 0x0000000000688947 */ /* 0x000fea0003800000 */
[----:B0-----:R-:W-:Y:S02]  /*0b20*/  VIADD R9, R8, 0x1 ;  /* 0x0000000108097836 */ /* 0x001fe40000000000 */
[----:B------:R-:W-:-:S03]  /*0b30*/  IMAD.MOV.U32 R12, RZ, RZ, -0x1 ;  /* 0xffffffffff0c7424 */ /* 0x000fc600078e00ff */
[----:B------:R-:W-:-:S13]  /*0b40*/  ISETP.GE.U32.AND P0, PT, R9, R6, PT ;  /* 0x000000060900720c */ /* 0x000fda0003f06070 */
[----:B------:R-:W-:Y:S05]  /*0b50*/  @P0 BRA `(.L_x_24) ;  /* 0x0000000000400947 */ /* 0x000fea0003800000 */
[----:B------:R-:W0:Y:S01]  /*0b60*/  LDC.64 R10, c[0x0][0x380] ;  /* 0x0000e000ff0a7b82 */ /* 0x000e220000000a00 */
[----:B------:R-:W-:-:S07]  /*0b70*/  IMAD.MOV.U32 R4, RZ, RZ, R0 ;  /* 0x000000ffff047224 */ /* 0x000fce00078e0000 */
.L_x_26:
[----:B------:R-:W-:-:S04]  /*0b80*/  VIADD R13, R4, 0x1 ;  /* 0x00000001040d7836 */ /* 0x000fc80000000000 */
[----:B0-----:R-:W-:-:S06]  /*0b90*/  IMAD.WIDE.U32 R4, R13, 0x4, R10 ;  /* 0x000000040d047825 */ /* 0x001fcc00078e000a */
[----:B------:R-:W2:Y:S02]  /*0ba0*/  LDG.E R4, desc[UR6][R4.64] ;  /* 0x0000000604047981 */ /* 0x000ea4000c1e1900 */
[----:B--2---:R-:W-:-:S13]  /*0bb0*/  ISETP.GE.AND P0, PT, R4, RZ, PT ;  /* 0x000000ff0400720c */ /* 0x004fda0003f06270 */
[----:B------:R-:W-:Y:S05]  /*0bc0*/  @P0 BRA `(.L_x_25) ;  /* 0x0000000000200947 */ /* 0x000fea0003800000 */
[----:B------:R-:W-:Y:S01]  /*0bd0*/  IMAD.MOV.U32 R4, RZ, RZ, R13 ;  /* 0x000000ffff047224 */ /* 0x000fe200078e000d */
[----:B------:R-:W-:-:S04]  /*0be0*/  IADD3 R5, PT, PT, R9, 0x1, RZ ;  /* 0x0000000109057810 */ /* 0x000fc80007ffe0ff */
[----:B------:R-:W-:-:S13]  /*0bf0*/  ISETP.NE.AND P0, PT, R4, RZ, PT ;  /* 0x000000ff0400720c */ /* 0x000fda0003f05270 */
[----:B------:R-:W-:-:S04]  /*0c00*/  @!P0 IMAD.MOV R5, RZ, RZ, R9 ;  /* 0x000000ffff058224 */ /* 0x000fc800078e0209 */
[----:B------:R-:W-:Y:S01]  /*0c10*/  IMAD.MOV.U32 R9, RZ, RZ, R5 ;  /* 0x000000ffff097224 */ /* 0x000fe200078e0005 */
[----:B------:R-:W-:-:S13]  /*0c20*/  ISETP.GE.U32.AND P0, PT, R5, R6, PT ;  /* 0x000000060500720c */ /* 0x000fda0003f06070 */
[----:B------:R-:W-:Y:S05]  /*0c30*/  @!P0 BRA `(.L_x_26) ;  /* 0xfffffffc00d08947 */ /* 0x000fea000383ffff */
[----:B------:R-:W-:Y:S05]  /*0c40*/  BRA `(.L_x_24) ;  /* 0x0000000000047947 */ /* 0x000fea0003800000 */
.L_x_25:
[----:B------:R-:W-:-:S07]  /*0c50*/  IMAD.IADD R12, R9, 0x1, -R8 ;  /* 0x00000001090c7824 */ /* 0x000fce00078e0a08 */
.L_x_24:
[----:B------:R-:W-:Y:S05]  /*0c60*/  WARPSYNC.ALL ;  /* 0x0000000000007948 */ /* 0x000fea0003800000 */
[----:B------:R-:W-:Y:S06]  /*0c70*/  BAR.SYNC.DEFER_BLOCKING 0x0 ;  /* 0x0000000000007b1d */ /* 0x000fec0000010000 */
[----:B------:R-:W2:Y:S02]  /*0c80*/  LDG.E R9, desc[UR6][R2.64] ;  /* 0x0000000602097981 */ /* 0x000ea4000c1e1900 */
[----:B--2---:R-:W-:-:S13]  /*0c90*/  ISETP.GT.U32.AND P0, PT, R12, R9, PT ;  /* 0x000000090c00720c */ /* 0x004fda0003f04070 */
[----:B------:R-:W-:-:S05]  /*0ca0*/  @!P0 VIADD R9, R12, 0xffffffff ;  /* 0xffffffff0c098836 */ /* 0x000fca0000000000 */
[----:B------:R1:W-:Y:S02]  /*0cb0*/  @!P0 STG.E desc[UR6][R2.64], R9 ;  /* 0x0000000902008986 */ /* 0x0003e4000c101906 */
.L_x_23:
[----:B------:R-:W2:Y:S01]  /*0cc0*/  LDC.64 R10, c[0x0][0x388] ;  /* 0x0000e200ff0a7b82 */ /* 0x000ea20000000a00 */
[----:B------:R-:W-:Y:S01]  /*0cd0*/  ISETP.GE.AND P0, PT, R9, RZ, PT ;  /* 0x000000ff0900720c */ /* 0x000fe20003f06270 */
[----:B--2---:R-:W-:-:S12]  /*0ce0*/  IMAD.WIDE.U32 R4, R0, 0x4, R10 ;  /* 0x0000000400047825 */ /* 0x004fd800078e000a */
[----:B------:R-:W-:Y:S05]  /*0cf0*/  @!P0 BRA `(.L_x_27) ;  /* 0x0000000000248947 */ /* 0x000fea0003800000 */
[----:B------:R-:W-:Y:S01]  /*0d00*/  MOV R15, 0xffffffff ;  /* 0xffffffff000f7802 */ /* 0x000fe20000000f00 */
[----:B------:R-:W-:Y:S02]  /*0d10*/  IMAD.IADD R13, R9, 0x1, R8 ;  /* 0x00000001090d7824 */ /* 0x000fe400078e0208 */
[----:B01----:R-:W-:Y:S02]  /*0d20*/  IMAD.IADD R9, R0, 0x1, R9 ;  /* 0x0000000100097824 */ /* 0x003fe400078e0209 */
[----:B------:R2:W-:Y:S01]  /*0d30*/  STG.E desc[UR6][R4.64], R15 ;  /* 0x0000000f04007986 */ /* 0x0005e2000c101906 */
[----:B------:R-:W-:-:S13]  /*0d40*/  ISETP.GE.U32.AND P0, PT, R13, R6, PT ;  /* 0x000000060d00720c */ /* 0x000fda0003f06070 */
[----:B--2---:R-:W-:Y:S05]  /*0d50*/  @P0 BRA `(.L_x_27) ;  /* 0x00000000000c0947 */ /* 0x004fea0003800000 */
[----:B------:R-:W2:Y:S01]  /*0d60*/  LDG.E R3, desc[UR6][R2.64] ;  /* 0x0000000602037981 */ /* 0x000ea2000c1e1900 */
[----:B------:R-:W-:-:S05]  /*0d70*/  IMAD.WIDE.U32 R8, R9, 0x4, R10 ;  /* 0x0000000409087825 */ /* 0x000fca00078e000a */
[----:B--2---:R2:W-:Y:S02]  /*0d80*/  STG.E desc[UR6][R8.64], R3 ;  /* 0x0000000308007986 */ /* 0x0045e4000c101906 */
.L_x_27:
[----:B------:R-:W-:Y:S05]  /*0d90*/  WARPSYNC.ALL ;  /* 0x0000000000007948 */ /* 0x000fea0003800000 */
[----:B------:R-:W-:Y:S06]  /*0da0*/  BAR.SYNC.DEFER_BLOCKING 0x0 ;  /* 0x0000000000007b1d */ /* 0x000fec0000010000 */
[----:B------:R-:W3:Y:S02]  /*0db0*/  LDG.E R4, desc[UR6][R4.64] ;  /* 0x0000000604047981 */ /* 0x000ee4000c1e1900 */
[----:B---3--:R-:W-:-:S13]  /*0dc0*/  ISETP.GE.AND P0, PT, R4, RZ, PT ;  /* 0x000000ff0400720c */ /* 0x008fda0003f06270 */
[----:B------:R-:W-:Y:S05]  /*0dd0*/  @!P0 EXIT ;  /* 0x000000000000894d */ /* 0x000fea0003800000 */
[----:B012---:R-:W0:Y:S01]  /*0de0*/  LDC.64 R2, c[0x0][0x3a0] ;  /* 0x0000e800ff027b82 */ /* 0x007e220000000a00 */
[----:B------:R-:W-:Y:S02]  /*0df0*/  IMAD.MOV.U32 R5, RZ, RZ, 0x1 ;  /* 0x00000001ff057424 */ /* 0x000fe400078e00ff */
[----:B0-----:R-:W-:-:S05]  /*0e00*/  IMAD.WIDE.U32 R2, R7, 0x4, R2 ;  /* 0x0000000407027825 */ /* 0x001fca00078e0002 */
[----:B------:R-:W-:Y:S01]  /*0e10*/  REDG.E.ADD.STRONG.GPU desc[UR6][R2.64], R5 ;  /* 0x000000050200798e */ /* 0x000fe2000c12e106 */
[----:B------:R-:W-:Y:S05]  /*0e20*/  EXIT ;  /* 0x000000000000794d */ /* 0x000fea0003800000 */
.L_x_28:
        /* <DEDUP_REMOVED lines=13> */
.L_x_30:


//--------------------- .nv.shared.reserved.0     --------------------------
	.section	.nv.shared.reserved.0,"aw",@nobits
	.weak		__nv_reservedSMEM_offset_0_alias
	.size		__nv_reservedSMEM_offset_0_alias, 0, 64
	.other		__nv_reservedSMEM_offset_0_alias,@"STO_CUDA_RESERVED_SHARED STV_DEFAULT"
__nv_reservedSMEM_offset_0_alias:
	.zero		0
	.zero		64


//--------------------- .nv.global                --------------------------
	.section	.nv.global,"aw",@nobits
.nv.global:
	.type		_ZN34_INTERNAL_d88f68dc_4_k_cu_b30ca8b26thrust24THRUST_300001_SM_1000_NS3seqE,@object
	.size		_ZN34_INTERNAL_d88f68dc_4_k_cu_b30ca8b26thrust24THRUST_300001_SM_1000_NS3seqE,(_ZN34_INTERNAL_d88f68dc_4_k_cu_b30ca8b24cuda3std3__48in_placeE - _ZN34_INTERNAL_d88f68dc_4_k_cu_b30ca8b26thrust24THRUST_300001_SM_1000_NS3seqE)
_ZN34_INTERNAL_d88f68dc_4_k_cu_b30ca8b26thrust24THRUST_300001_SM_1000_NS3seqE:
	.zero		1
	.type		_ZN34_INTERNAL_d88f68dc_4_k_cu_b30ca8b24cuda3std3__48in_placeE,@object
	.size		_ZN34_INTERNAL_d88f68dc_4_k_cu_b30ca8b24cuda3std3__48in_placeE,(_ZN34_INTERNAL_d88f68dc_4_k_cu_b30ca8b24cuda3std6ranges3__45__cpo4sizeE - _ZN34_INTERNAL_d88f68dc_4_k_cu_b30ca8b24cuda3std3__48in_placeE)
_ZN34_INTERNAL_d88f68dc_4_k_cu_b30ca8b24cuda3std3__48in_placeE:
	.zero		1
	.type		_ZN34_INTERNAL_d88f68dc_4_k_cu_b30ca8b24cuda3std6ranges3__45__cpo4sizeE,@object
	.size		_ZN34_INTERNAL_d88f68dc_4_k_cu_b30ca8b24cuda3std6ranges3__45__cpo4sizeE,(_ZN34_INTERNAL_d88f68dc_4_k_cu_b30ca8b26thrust24THRUST_300001_SM_1000_NS12placeholders2_3E - _ZN34_INTERNAL_d88f68dc_4_k_cu_b30ca8b24cuda3std6ranges3__45__cpo4sizeE)
_ZN34_INTERNAL_d88f68dc_4_k_cu_b30ca8b24cuda3std6ranges3__45__cpo4sizeE:
	.zero		1
	.type		_ZN34_INTERNAL_d88f68dc_4_k_cu_b30ca8b26thrust24THRUST_300001_SM_1000_NS12placeholders2_3E,@object
	.size		_ZN34_INTERNAL_d88f68dc_4_k_cu_b30ca8b26thrust24THRUST_300001_SM_1000_NS12placeholders2_3E,(_ZN34_INTERNAL_d88f68dc_4_k_cu_b30ca8b24cuda3std3__45__cpo6cbeginE - _ZN34_INTERNAL_d88f68dc_4_k_cu_b30ca8b26thrust24THRUST_300001_SM_1000_NS12placeholders2_3E)
_ZN34_INTERNAL_d88f68dc_4_k_cu_b30ca8b26thrust24THRUST_300001_SM_1000_NS12placeholders2_3E:
	.zero		1
	.type		_ZN34_INTERNAL_d88f68dc_4_k_cu_b30ca8b24cuda3std3__45__cpo6cbeginE,@object
	.size		_ZN34_INTERNAL_d88f68dc_4_k_cu_b30ca8b24cuda3std3__45__cpo6cbeginE,(_ZN34_INTERNAL_d88f68dc_4_k_cu_b30ca8b24cuda3std6ranges3__45__cpo6cbeginE - _ZN34_INTERNAL_d88f68dc_4_k_cu_b30ca8b24cuda3std3__45__cpo6cbeginE)
_ZN34_INTERNAL_d88f68dc_4_k_cu_b30ca8b24cuda3std3__45__cpo6cbeginE:
	.zero		1
	.type		_ZN34_INTERNAL_d88f68dc_4_k_cu_b30ca8b24cuda3std6ranges3__45__cpo6cbeginE,@object
	.size		_ZN34_INTERNAL_d88f68dc_4_k_cu_b30ca8b24cuda3std6ranges3__45__cpo6cbeginE,(_ZN34_INTERNAL_d88f68dc_4_k_cu_b30ca8b26thrust24THRUST_300001_SM_1000_NS12placeholders2_7E - _ZN34_INTERNAL_d88f68dc_4_k_cu_b30ca8b24cuda3std6ranges3__45__cpo6cbeginE)
_ZN34_INTERNAL_d88f68dc_4_k_cu_b30ca8b24cuda3std6ranges3__45__cpo6cbeginE:
	.zero		1
	.type		_ZN34_INTERNAL_d88f68dc_4_k_cu_b30ca8b26thrust24THRUST_300001_SM_1000_NS12placeholders2_7E,@object
	.size		_ZN34_INTERNAL_d88f68dc_4_k_cu_b30ca8b26thrust24THRUST_300001_SM_1000_NS12placeholders2_7E,(_ZN34_INTERNAL_d88f68dc_4_k_cu_b30ca8b24cuda3std3__45__cpo7crbeginE - _ZN34_INTERNAL_d88f68dc_4_k_cu_b30ca8b26thrust24THRUST_300001_SM_1000_NS12placeholders2_7E)
_ZN34_INTERNAL_d88f68dc_4_k_cu_b30ca8b26thrust24THRUST_300001_SM_1000_NS12placeholders2_7E:
	.zero		1
	.type		_ZN34_INTERNAL_d88f68dc_4_k_cu_b30ca8b24cuda3std3__45__cpo7crbeginE,@object
	.size		_ZN34_INTERNAL_d88f68dc_4_k_cu_b30ca8b24cuda3std3__45__cpo7crbeginE,(_ZN34_INTERNAL_d88f68dc_4_k_cu_b30ca8b24cuda3std6ranges3__45__cpo4nextE - _ZN34_INTERNAL_d88f68dc_4_k_cu_b30ca8b24cuda3std3__45__cpo7crbeginE)
_ZN34_INTERNAL_d88f68dc_4_k_cu_b30ca8b24cuda3std3__45__cpo7crbeginE:
	.zero		1
	.type		_ZN34_INTERNAL_d88f68dc_4_k_cu_b30ca8b24cuda3std6ranges3__45__cpo4nextE,@object
	.size		_ZN34_INTERNAL_d88f68dc_4_k_cu_b30ca8b24cuda3std6ranges3__45__cpo4nextE,(_ZN34_INTERNAL_d88f68dc_4_k_cu_b30ca8b24cuda3std6ranges3__45__cpo4swapE - _ZN34_INTERNAL_d88f68dc_4_k_cu_b30ca8b24cuda3std6ranges3__45__cpo4nextE)
_ZN34_INTERNAL_d88f68dc_4_k_cu_b30ca8b24cuda3std6ranges3__45__cpo4nextE:
	.zero		1
	.type		_ZN34_INTERNAL_d88f68dc_4_k_cu_b30ca8b24cuda3std6ranges3__45__cpo4swapE,@object
	.size		_ZN34_INTERNAL_d88f68dc_4_k_cu_b30ca8b24cuda3std6ranges3__45__cpo4swapE,(_ZN34_INTERNAL_d88f68dc_4_k_cu_b30ca8b26thrust24THRUST_300001_SM_1000_NS8cuda_cub10par_nosyncE - _ZN34_INTERNAL_d88f68dc_4_k_cu_b30ca8b24cuda3std6ranges3__45__cpo4swapE)
_ZN34_INTERNAL_d88f68dc_4_k_cu_b30ca8b24cuda3std6ranges3__45__cpo4swapE:
	.zero		1
	.type		_ZN34_INTERNAL_d88f68dc_4_k_cu_b30ca8b26thrust24THRUST_300001_SM_1000_NS8cuda_cub10par_nosyncE,@object
	.size		_ZN34_INTERNAL_d88f68dc_4_k_cu_b30ca8b26thrust24THRUST_300001_SM_1000_NS8cuda_cub10par_nosyncE,(_ZN34_INTERNAL_d88f68dc_4_k_cu_b30ca8b26thrust24THRUST_300001_SM_1000_NS12placeholders2_9E - _ZN34_INTERNAL_d88f68dc_4_k_cu_b30ca8b26thrust24THRUST_300001_SM_1000_NS8cuda_cub10par_nosyncE)
_ZN34_INTERNAL_d88f68dc_4_k_cu_b30ca8b26thrust24THRUST_300001_SM_1000_NS8cuda_cub10par_nosyncE:
	.zero		1
	.type		_ZN34_INTERNAL_d88f68dc_4_k_cu_b30ca8b26thrust24THRUST_300001_SM_1000_NS12placeholders2_9E,@object
	.size		_ZN34_INTERNAL_d88f68dc_4_k_cu_b30ca8b26thrust24THRUST_300001_SM_1000_NS12placeholders2_9E,(_ZN34_INTERNAL_d88f68dc_4_k_cu_b30ca8b24cuda3std3__436_GLOBAL__N__d88f68dc_4_k_cu_b30ca8b26ignoreE - _ZN34_INTERNAL_d88f68dc_4_k_cu_b30ca8b26thrust24THRUST_300001_SM_1000_NS12placeholders2_9E)
_ZN34_INTERNAL_d88f68dc_4_k_cu_b30ca8b26thrust24THRUST_300001_SM_1000_NS12placeholders2_9E:
	.zero		1
	.type		_ZN34_INTERNAL_d88f68dc_4_k_cu_b30ca8b24cuda3std3__436_GLOBAL__N__d88f68dc_4_k_cu_b30ca8b26ignoreE,@object
	.size		_ZN34_INTERNAL_d88f68dc_4_k_cu_b30ca8b24cuda3std3__436_GLOBAL__N__d88f68dc_4_k_cu_b30ca8b26ignoreE,(_ZN34_INTERNAL_d88f68dc_4_k_cu_b30ca8b24cuda3std6ranges3__45__cpo4dataE - _ZN34_INTERNAL_d88f68dc_4_k_cu_b30ca8b24cuda3std3__436_GLOBAL__N__d88f68dc_4_k_cu_b30ca8b26ignoreE)
_ZN34_INTERNAL_d88f68dc_4_k_cu_b30ca8b24cuda3std3__436_GLOBAL__N__d88f68dc_4_k_cu_b30ca8b26ignoreE:
	.zero		1
	.type		_ZN34_INTERNAL_d88f68dc_4_k_cu_b30ca8b24cuda3std6ranges3__45__cpo4dataE,@object
	.size		_ZN34_INTERNAL_d88f68dc_4_k_cu_b30ca8b24cuda3std6ranges3__45__cpo4dataE,(_ZN34_INTERNAL_d88f68dc_4_k_cu_b30ca8b26thrust24THRUST_300001_SM_1000_NS12placeholders2_1E - _ZN34_INTERNAL_d88f68dc_4_k_cu_b30ca8b24cuda3std6ranges3__45__cpo4dataE)
_ZN34_INTERNAL_d88f68dc_4_k_cu_b30ca8b24cuda3std6ranges3__45__cpo4dataE:
	.zero		1
	.type		_ZN34_INTERNAL_d88f68dc_4_k_cu_b30ca8b26thrust24THRUST_300001_SM_1000_NS12placeholders2_1E,@object
	.size		_ZN34_INTERNAL_d88f68dc_4_k_cu_b30ca8b26thrust24THRUST_300001_SM_1000_NS12placeholders2_1E,(_ZN34_INTERNAL_d88f68dc_4_k_cu_b30ca8b24cuda3std3__45__cpo5beginE - _ZN34_INTERNAL_d88f68dc_4_k_cu_b30ca8b26thrust24THRUST_300001_SM_1000_NS12placeholders2_1E)
_ZN34_INTERNAL_d88f68dc_4_k_cu_b30ca8b26thrust24THRUST_300001_SM_1000_NS12placeholders2_1E:
	.zero		1
	.type		_ZN34_INTERNAL_d88f68dc_4_k_cu_b30ca8b24cuda3std3__45__cpo5beginE,@object
	.size		_ZN34_INTERNAL_d88f68dc_4_k_cu_b30ca8b24cuda3std3__45__cpo5beginE,(_ZN34_INTERNAL_d88f68dc_4_k_cu_b30ca8b24cuda3std6ranges3__45__cpo5beginE - _ZN34_INTERNAL_d88f68dc_4_k_cu_b30ca8b24cuda3std3__45__cpo5beginE)
_ZN34_INTERNAL_d88f68dc_4_k_cu_b30ca8b24cuda3std3__45__cpo5beginE:
	.zero		1
	.type		_ZN34_INTERNAL_d88f68dc_4_k_cu_b30ca8b24cuda3std6ranges3__45__cpo5beginE,@object
	.size		_ZN34_INTERNAL_d88f68dc_4_k_cu_b30ca8b24cuda3std6ranges3__45__cpo5beginE,(_ZN34_INTERNAL_d88f68dc_4_k_cu_b30ca8b26thrust24THRUST_300001_SM_1000_NS12placeholders2_5E - _ZN34_INTERNAL_d88f68dc_4_k_cu_b30ca8b24cuda3std6ranges3__45__cpo5beginE)
_ZN34_INTERNAL_d88f68dc_4_k_cu_b30ca8b24cuda3std6ranges3__45__cpo5beginE:
	.zero		1
	.type		_ZN34_INTERNAL_d88f68dc_4_k_cu_b30ca8b26thrust24THRUST_300001_SM_1000_NS12placeholders2_5E,@object
	.size		_ZN34_INTERNAL_d88f68dc_4_k_cu_b30ca8b26thrust24THRUST_300001_SM_1000_NS12placeholders2_5E,(_ZN34_INTERNAL_d88f68dc_4_k_cu_b30ca8b24cuda3std3__45__cpo6rbeginE - _ZN34_INTERNAL_d88f68dc_4_k_cu_b30ca8b26thrust24THRUST_300001_SM_1000_NS12placeholders2_5E)
_ZN34_INTERNAL_d88f68dc_4_k_cu_b30ca8b26thrust24THRUST_300001_SM_1000_NS12placeholders2_5E:
	.zero		1
	.type		_ZN34_INTERNAL_d88f68dc_4_k_cu_b30ca8b24cuda3std3__45__cpo6rbeginE,@object
	.size		_ZN34_INTERNAL_d88f68dc_4_k_cu_b30ca8b24cuda3std3__45__cpo6rbeginE,(_ZN34_INTERNAL_d88f68dc_4_k_cu_b30ca8b24cuda3std6ranges3__45__cpo7advanceE - _ZN34_INTERNAL_d88f68dc_4_k_cu_b30ca8b24cuda3std3__45__cpo6rbeginE)
_ZN34_INTERNAL_d88f68dc_4_k_cu_b30ca8b24cuda3std3__45__cpo6rbeginE:
	.zero		1
	.type		_ZN34_INTERNAL_d88f68dc_4_k_cu_b30ca8b24cuda3std6ranges3__45__cpo7advanceE,@object
	.size		_ZN34_INTERNAL_d88f68dc_4_k_cu_b30ca8b24cuda3std6ranges3__45__cpo7advanceE,(_ZN34_INTERNAL_d88f68dc_4_k_cu_b30ca8b24cuda3std3__47nulloptE - _ZN34_INTERNAL_d88f68dc_4_k_cu_b30ca8b24cuda3std6ranges3__45__cpo7advanceE)
_ZN34_INTERNAL_d88f68dc_4_k_cu_b30ca8b24cuda3std6ranges3__45__cpo7advanceE:
	.zero		1
	.type		_ZN34_INTERNAL_d88f68dc_4_k_cu_b30ca8b24cuda3std3__47nulloptE,@object
	.size		_ZN34_INTERNAL_d88f68dc_4_k_cu_b30ca8b24cuda3std3__47nulloptE,(_ZN34_INTERNAL_d88f68dc_4_k_cu_b30ca8b24cuda3std6ranges3__45__cpo8distanceE - _ZN34_INTERNAL_d88f68dc_4_k_cu_b30ca8b24cuda3std3__47nulloptE)
_ZN34_INTERNAL_d88f68dc_4_k_cu_b30ca8b24cuda3std3__47nulloptE:
	.zero		1
	.type		_ZN34_INTERNAL_d88f68dc_4_k_cu_b30ca8b24cuda3std6ranges3__45__cpo8distanceE,@object
	.size		_ZN34_INTERNAL_d88f68dc_4_k_cu_b30ca8b24cuda3std6ranges3__45__cpo8distanceE,(_ZN34_INTERNAL_d88f68dc_4_k_cu_b30ca8b26thrust24THRUST_300001_SM_1000_NS12placeholders3_10E - _ZN34_INTERNAL_d88f68dc_4_k_cu_b30ca8b24cuda3std6ranges3__45__cpo8distanceE)
_ZN34_INTERNAL_d88f68dc_4_k_cu_b30ca8b24cuda3std6ranges3__45__cpo8distanceE:
	.zero		1
	.type		_ZN34_INTERNAL_d88f68dc_4_k_cu_b30ca8b26thrust24THRUST_300001_SM_1000_NS12placeholders3_10E,@object
	.size		_ZN34_INTERNAL_d88f68dc_4_k_cu_b30ca8b26thrust24THRUST_300001_SM_1000_NS12placeholders3_10E,(_ZN34_INTERNAL_d88f68dc_4_k_cu_b30ca8b24cuda3std3__419piecewise_constructE - _ZN34_INTERNAL_d88f68dc_4_k_cu_b30ca8b26thrust24THRUST_300001_SM_1000_NS12placeholders3_10E)
_ZN34_INTERNAL_d88f68dc_4_k_cu_b30ca8b26thrust24THRUST_300001_SM_1000_NS12placeholders3_10E:
	.zero		1
	.type		_ZN34_INTERNAL_d88f68dc_4_k_cu_b30ca8b24cuda3std3__419piecewise_constructE,@object
	.size		_ZN34_INTERNAL_d88f68dc_4_k_cu_b30ca8b24cuda3std3__419piecewise_constructE,(_ZN34_INTERNAL_d88f68dc_4_k_cu_b30ca8b24cuda3std6ranges3__45__cpo5cdataE - _ZN34_INTERNAL_d88f68dc_4_k_cu_b30ca8b24cuda3std3__419piecewise_constructE)
_ZN34_INTERNAL_d88f68dc_4_k_cu_b30ca8b24cuda3std3__419piecewise_constructE:
	.zero		1
	.type		_ZN34_INTERNAL_d88f68dc_4_k_cu_b30ca8b24cuda3std6ranges3__45__cpo5cdataE,@object
	.size		_ZN34_INTERNAL_d88f68dc_4_k_cu_b30ca8b24cuda3std6ranges3__45__cpo5cdataE,(_ZN34_INTERNAL_d88f68dc_4_k_cu_b30ca8b26thrust24THRUST_300001_SM_1000_NS12placeholders2_2E - _ZN34_INTERNAL_d88f68dc_4_k_cu_b30ca8b24cuda3std6ranges3__45__cpo5cdataE)
_ZN34_INTERNAL_d88f68dc_4_k_cu_b30ca8b24cuda3std6ranges3__45__cpo5cdataE:
	.zero		1
	.type		_ZN34_INTERNAL_d88f68dc_4_k_cu_b30ca8b26thrust24THRUST_300001_SM_1000_NS12placeholders2_2E,@object
	.size		_ZN34_INTERNAL_d88f68dc_4_k_cu_b30ca8b26thrust24THRUST_300001_SM_1000_NS12placeholders2_2E,(_ZN34_INTERNAL_d88f68dc_4_k_cu_b30ca8b24cuda3std3__45__cpo3endE - _ZN34_INTERNAL_d88f68dc_4_k_cu_b30ca8b26thrust24THRUST_300001_SM_1000_NS12placeholders2_2E)
_ZN34_INTERNAL_d88f68dc_4_k_cu_b30ca8b26thrust24THRUST_300001_SM_1000_NS12placeholders2_2E:
	.zero		1
	.type		_ZN34_INTERNAL_d88f68dc_4_k_cu_b30ca8b24cuda3std3__45__cpo3endE,@object
	.size		_ZN34_INTERNAL_d88f68dc_4_k_cu_b30ca8b24cuda3std3__45__cpo3endE,(_ZN34_INTERNAL_d88f68dc_4_k_cu_b30ca8b24cuda3std6ranges3__45__cpo3endE - _ZN34_INTERNAL_d88f68dc_4_k_cu_b30ca8b24cuda3std3__45__cpo3endE)
_ZN34_INTERNAL_d88f68dc_4_k_cu_b30ca8b24cuda3std3__45__cpo3endE:
	.zero		1
	.type		_ZN34_INTERNAL_d88f68dc_4_k_cu_b30ca8b24cuda3std6ranges3__45__cpo3endE,@object
	.size		_ZN34_INTERNAL_d88f68dc_4_k_cu_b30ca8b24cuda3std6ranges3__45__cpo3endE,(_ZN34_INTERNAL_d88f68dc_4_k_cu_b30ca8b26thrust24THRUST_300001_SM_1000_NS12placeholders2_6E - _ZN34_INTERNAL_d88f68dc_4_k_cu_b30ca8b24cuda3std6ranges3__45__cpo3endE)
_ZN34_INTERNAL_d88f68dc_4_k_cu_b30ca8b24cuda3std6ranges3__45__cpo3endE:
	.zero		1
	.type		_ZN34_INTERNAL_d88f68dc_4_k_cu_b30ca8b26thrust24THRUST_300001_SM_1000_NS12placeholders2_6E,@object
	.size		_ZN34_INTERNAL_d88f68dc_4_k_cu_b30ca8b26thrust24THRUST_300001_SM_1000_NS12placeholders2_6E,(_ZN34_INTERNAL_d88f68dc_4_k_cu_b30ca8b24cuda3std3__45__cpo4rendE - _ZN34_INTERNAL_d88f68dc_4_k_cu_b30ca8b26thrust24THRUST_300001_SM_1000_NS12placeholders2_6E)
_ZN34_INTERNAL_d88f68dc_4_k_cu_b30ca8b26thrust24THRUST_300001_SM_1000_NS12placeholders2_6E:
	.zero		1
	.type		_ZN34_INTERNAL_d88f68dc_4_k_cu_b30ca8b24cuda3std3__45__cpo4rendE,@object
	.size		_ZN34_INTERNAL_d88f68dc_4_k_cu_b30ca8b24cuda3std3__45__cpo4rendE,(_ZN34_INTERNAL_d88f68dc_4_k_cu_b30ca8b24cuda3std6ranges3__45__cpo9iter_swapE - _ZN34_INTERNAL_d88f68dc_4_k_cu_b30ca8b24cuda3std3__45__cpo4rendE)
_ZN34_INTERNAL_d88f68dc_4_k_cu_b30ca8b24cuda3std3__45__cpo4rendE:
	.zero		1
	.type		_ZN34_INTERNAL_d88f68dc_4_k_cu_b30ca8b24cuda3std6ranges3__45__cpo9iter_swapE,@object
	.size		_ZN34_INTERNAL_d88f68dc_4_k_cu_b30ca8b24cuda3std6ranges3__45__cpo9iter_swapE,(_ZN34_INTERNAL_d88f68dc_4_k_cu_b30ca8b24cuda3std3__48unexpectE - _ZN34_INTERNAL_d88f68dc_4_k_cu_b30ca8b24cuda3std6ranges3__45__cpo9iter_swapE)
_ZN34_INTERNAL_d88f68dc_4_k_cu_b30ca8b24cuda3std6ranges3__45__cpo9iter_swapE:
	.zero		1
	.type		_ZN34_INTERNAL_d88f68dc_4_k_cu_b30ca8b24cuda3std3__48unexpectE,@object
	.size		_ZN34_INTERNAL_d88f68dc_4_k_cu_b30ca8b24cuda3std3__48unexpectE,(_ZN34_INTERNAL_d88f68dc_4_k_cu_b30ca8b26thrust24THRUST_300001_SM_1000_NS8cuda_cub3parE - _ZN34_INTERNAL_d88f68dc_4_k_cu_b30ca8b24cuda3std3__48unexpectE)
_ZN34_INTERNAL_d88f68dc_4_k_cu_b30ca8b24cuda3std3__48unexpectE:
	.zero		1
	.type		_ZN34_INTERNAL_d88f68dc_4_k_cu_b30ca8b26thrust24THRUST_300001_SM_1000_NS8cuda_cub3parE,@object
	.size		_ZN34_INTERNAL_d88f68dc_4_k_cu_b30ca8b26thrust24THRUST_300001_SM_1000_NS8cuda_cub3parE,(_ZN34_INTERNAL_d88f68dc_4_k_cu_b30ca8b26thrust24THRUST_300001_SM_1000_NS12placeholders2_4E - _ZN34_INTERNAL_d88f68dc_4_k_cu_b30ca8b26thrust24THRUST_300001_SM_1000_NS8cuda_cub3parE)
_ZN34_INTERNAL_d88f68dc_4_k_cu_b30ca8b26thrust24THRUST_300001_SM_1000_NS8cuda_cub3parE:
	.zero		1
	.type		_ZN34_INTERNAL_d88f68dc_4_k_cu_b30ca8b26thrust24THRUST_300001_SM_1000_NS12placeholders2_4E,@object
	.size		_ZN34_INTERNAL_d88f68dc_4_k_cu_b30ca8b26thrust24THRUST_300001_SM_1000_NS12placeholders2_4E,(_ZN34_INTERNAL_d88f68dc_4_k_cu_b30ca8b24cuda3std3__45__cpo4cendE - _ZN34_INTERNAL_d88f68dc_4_k_cu_b30ca8b26thrust24THRUST_300001_SM_1000_NS12placeholders2_4E)
_ZN34_INTERNAL_d88f68dc_4_k_cu_b30ca8b26thrust24THRUST_300001_SM_1000_NS12placeholders2_4E:
	.zero		1
	.type		_ZN34_INTERNAL_d88f68dc_4_k_cu_b30ca8b24cuda3std3__45__cpo4cendE,@object
	.size		_ZN34_INTERNAL_d88f68dc_4_k_cu_b30ca8b24cuda3std3__45__cpo4cendE,(_ZN34_INTERNAL_d88f68dc_4_k_cu_b30ca8b24cuda3std6ranges3__45__cpo4cendE - _ZN34_INTERNAL_d88f68dc_4_k_cu_b30ca8b24cuda3std3__45__cpo4cendE)
_ZN34_INTERNAL_d88f68dc_4_k_cu_b30ca8b24cuda3std3__45__cpo4cendE:
	.zero		1
	.type		_ZN34_INTERNAL_d88f68dc_4_k_cu_b30ca8b24cuda3std6ranges3__45__cpo4cendE,@object
	.size		_ZN34_INTERNAL_d88f68dc_4_k_cu_b30ca8b24cuda3std6ranges3__45__cpo4cendE,(_ZN34_INTERNAL_d88f68dc_4_k_cu_b30ca8b24cuda3std3__420unreachable_sentinelE - _ZN34_INTERNAL_d88f68dc_4_k_cu_b30ca8b24cuda3std6ranges3__45__cpo4cendE)
_ZN34_INTERNAL_d88f68dc_4_k_cu_b30ca8b24cuda3std6ranges3__45__cpo4cendE:
	.zero		1
	.type		_ZN34_INTERNAL_d88f68dc_4_k_cu_b30ca8b24cuda3std3__420unreachable_sentinelE,@object
	.size		_ZN34_INTERNAL_d88f68dc_4_k_cu_b30ca8b24cuda3std3__420unreachable_sentinelE,(_ZN34_INTERNAL_d88f68dc_4_k_cu_b30ca8b24cuda3std6ranges3__45__cpo5ssizeE - _ZN34_INTERNAL_d88f68dc_4_k_cu_b30ca8b24cuda3std3__420unreachable_sentinelE)
_ZN34_INTERNAL_d88f68dc_4_k_cu_b30ca8b24cuda3std3__420unreachable_sentinelE:
	.zero		1
	.type		_ZN34_INTERNAL_d88f68dc_4_k_cu_b30ca8b24cuda3std6ranges3__45__cpo5ssizeE,@object
	.size		_ZN34_INTERNAL_d88f68dc_4_k_cu_b30ca8b24cuda3std6ranges3__45__cpo5ssizeE,(_ZN34_INTERNAL_d88f68dc_4_k_cu_b30ca8b26thrust24THRUST_300001_SM_1000_NS12placeholders2_8E - _ZN34_INTERNAL_d88f68dc_4_k_cu_b30ca8b24cuda3std6ranges3__45__cpo5ssizeE)
_ZN34_INTERNAL_d88f68dc_4_k_cu_b30ca8b24cuda3std6ranges3__45__cpo5ssizeE:
	.zero		1
	.type		_ZN34_INTERNAL_d88f68dc_4_k_cu_b30ca8b26thrust24THRUST_300001_SM_1000_NS12placeholders2_8E,@object
	.size		_ZN34_INTERNAL_d88f68dc_4_k_cu_b30ca8b26thrust24THRUST_300001_SM_1000_NS12placeholders2_8E,(_ZN34_INTERNAL_d88f68dc_4_k_cu_b30ca8b24cuda3std3__45__cpo5crendE - _ZN34_INTERNAL_d88f68dc_4_k_cu_b30ca8b26thrust24THRUST_300001_SM_1000_NS12placeholders2_8E)
_ZN34_INTERNAL_d88f68dc_4_k_cu_b30ca8b26thrust24THRUST_300001_SM_1000_NS12placeholders2_8E:
	.zero		1
	.type		_ZN34_INTERNAL_d88f68dc_4_k_cu_b30ca8b24cuda3std3__45__cpo5crendE,@object
	.size		_ZN34_INTERNAL_d88f68dc_4_k_cu_b30ca8b24cuda3std3__45__cpo5crendE,(_ZN34_INTERNAL_d88f68dc_4_k_cu_b30ca8b24cuda3std6ranges3__45__cpo4prevE - _ZN34_INTERNAL_d88f68dc_4_k_cu_b30ca8b24cuda3std3__45__cpo5crendE)
_ZN34_INTERNAL_d88f68dc_4_k_cu_b30ca8b24cuda3std3__45__cpo5crendE:
	.zero		1
	.type		_ZN34_INTERNAL_d88f68dc_4_k_cu_b30ca8b24cuda3std6ranges3__45__cpo4prevE,@object
	.size		_ZN34_INTERNAL_d88f68dc_4_k_cu_b30ca8b24cuda3std6ranges3__45__cpo4prevE,(_ZN34_INTERNAL_d88f68dc_4_k_cu_b30ca8b24cuda3std6ranges3__45__cpo9iter_moveE - _ZN34_INTERNAL_d88f68dc_4_k_cu_b30ca8b24cuda3std6ranges3__45__cpo4prevE)
_ZN34_INTERNAL_d88f68dc_4_k_cu_b30ca8b24cuda3std6ranges3__45__cpo4prevE:
	.zero		1
	.type		_ZN34_INTERNAL_d88f68dc_4_k_cu_b30ca8b24cuda3std6ranges3__45__cpo9iter_moveE,@object
	.size		_ZN34_INTERNAL_d88f68dc_4_k_cu_b30ca8b24cuda3std6ranges3__45__cpo9iter_moveE,(_ZN34_INTERNAL_d88f68dc_4_k_cu_b30ca8b26thrust24THRUST_300001_SM_1000_NS6system6detail10sequential3seqE - _ZN34_INTERNAL_d88f68dc_4_k_cu_b30ca8b24cuda3std6ranges3__45__cpo9iter_moveE)
_ZN34_INTERNAL_d88f68dc_4_k_cu_b30ca8b24cuda3std6ranges3__45__cpo9iter_moveE:
	.zero		1
	.type		_ZN34_INTERNAL_d88f68dc_4_k_cu_b30ca8b26thrust24THRUST_300001_SM_1000_NS6system6detail10sequential3seqE,@object
	.size		_ZN34_INTERNAL_d88f68dc_4_k_cu_b30ca8b26thrust24THRUST_300001_SM_1000_NS6system6detail10sequential3seqE,(.L_31 - _ZN34_INTERNAL_d88f68dc_4_k_cu_b30ca8b26thrust24THRUST_300001_SM_1000_NS6system6detail10sequential3seqE)
_ZN34_INTERNAL_d88f68dc_4_k_cu_b30ca8b26thrust24THRUST_300001_SM_1000_NS6system6detail10sequential3seqE:
	.zero		1
.L_31:


//--------------------- .nv.constant0._ZN3cub18CUB_300001_SM_10006detail11EmptyKernelIvEEvv --------------------------
	.section	.nv.constant0._ZN3cub18CUB_300001_SM_10006detail11EmptyKernelIvEEvv,"a",@progbits
	.sectionflags	@""
	.align	4
.nv.constant0._ZN3cub18CUB_300001_SM_10006detail11EmptyKernelIvEEvv:
	.zero		896


//--------------------- .nv.constant0._Z16cuda_apply_rulesPiS_PjjjS0_ --------------------------
	.section	.nv.constant0._Z16cuda_apply_rulesPiS_PjjjS0_,"a",@progbits
	.sectionflags	@""
	.align	4
.nv.constant0._Z16cuda_apply_rulesPiS_PjjjS0_:
	.zero		936


//--------------------- SYMBOLS --------------------------

	.type		.nv.reservedSmem.offset0,@object
	.size		.nv.reservedSmem.offset0,0x4
